	.target	sm_90a

	.elftype	@"ET_EXEC"


//--------------------- .note.nv.tkinfo           --------------------------
	.section	.note.nv.tkinfo,"",@"SHT_NOTE"
	.sectionflags	@"SHF_NOTE_NV_TKINFO"
	.tkinfo
        /*0018*/ 	.word	0x00000002
        /*0030*/ 	.string	""
        /*0030*/ 	.string	"ptxas"
        /*0030*/ 	.string	"Cuda compilation tools, release 13.0, V13.0.88"
        /*0030*/ 	.string	"Build cuda_13.0.r13.0/compiler.36424714_0"
        /*0030*/ 	.string	"-arch sm_90a -m 64 "



//--------------------- .note.nv.cuinfo           --------------------------
	.section	.note.nv.cuinfo,"",@"SHT_NOTE"
	.sectionflags	@"SHF_NOTE_NV_CUINFO"
        /*0018*/ 	.short	0x0002
        /*001a*/ 	.short	0x005a
        /*001c*/ 	.short	0x0082
	.zero		2


//--------------------- .nv.info                  --------------------------
	.section	.nv.info,"",@"SHT_CUDA_INFO"
	.align	4


	//----- nvinfo : EIATTR_REGCOUNT
	.align		4
        /*0000*/ 	.byte	0x04, 0x2f
        /*0002*/ 	.short	(.L_15 - .L_14)
	.align		4
.L_14:
        /*0004*/ 	.word	index@(_ZN7cutlass13device_kernelINS_4gemm6kernel13GemmUniversalIN4cute5tupleIJiiiiEEENS1_10collective13CollectiveMmaINS1_34MainloopSm90TmaGmmaWarpSpecializedILi12ENS5_IJNS4_1CILi1EEESB_SB_EEENS1_32KernelTmaWarpSpecializedPingpongEEENS5_IJNSA_ILi64EEENSA_ILi512EEENSA_ILi16EEEEEENS_6half_tENS5_IJlSB_lEEESJ_SK_NS4_8TiledMMAINS4_8MMA_AtomIJNS4_4SM904GMMA26MMA_64x256x16_F32F16F16_SSILNSO_5MajorE0ELSQ_0ELNSO_7ScaleInE1ELSR_1EEEEEENS4_6LayoutISC_NS5_IJNSA_ILi0EEESV_SV_EEEEENS5_IJNS4_10UnderscoreESY_SY_EEEEENS4_13SM90_TMA_LOADENS4_14ComposedLayoutINS4_7SwizzleILi1ELi4ELi3EEENS4_18smem_ptr_flag_bitsILi16EEENSU_INS5_IJNSA_ILi8EEESH_EEENS5_IJSH_SB_EEEEEEEvNS4_8identityES11_S1B_vS1C_EENS_8epilogue10collective6detail29Sm90TmaWarpSpecializedAdapterINS1F_15DefaultEpilogueISJ_SK_SK_NS1E_6thread17LinearCombinationISJ_Li1EffLNS1J_9ScaleType4KindE0ELNS_15FloatRoundStyleE2ESJ_EENS1_15EpilogueDefaultEEEEEvvEEEEvNT_6ParamsE)
        /*0008*/ 	.word	0x000000a8


	//----- nvinfo : EIATTR_FRAME_SIZE
	.align		4
.L_15:
        /*000c*/ 	.byte	0x04, 0x11
        /*000e*/ 	.short	(.L_17 - .L_16)
	.align		4
.L_16:
        /*0010*/ 	.word	index@(_ZN7cutlass13device_kernelINS_4gemm6kernel13GemmUniversalIN4cute5tupleIJiiiiEEENS1_10collective13CollectiveMmaINS1_34MainloopSm90TmaGmmaWarpSpecializedILi12ENS5_IJNS4_1CILi1EEESB_SB_EEENS1_32KernelTmaWarpSpecializedPingpongEEENS5_IJNSA_ILi64EEENSA_ILi512EEENSA_ILi16EEEEEENS_6half_tENS5_IJlSB_lEEESJ_SK_NS4_8TiledMMAINS4_8MMA_AtomIJNS4_4SM904GMMA26MMA_64x256x16_F32F16F16_SSILNSO_5MajorE0ELSQ_0ELNSO_7ScaleInE1ELSR_1EEEEEENS4_6LayoutISC_NS5_IJNSA_ILi0EEESV_SV_EEEEENS5_IJNS4_10UnderscoreESY_SY_EEEEENS4_13SM90_TMA_LOADENS4_14ComposedLayoutINS4_7SwizzleILi1ELi4ELi3EEENS4_18smem_ptr_flag_bitsILi16EEENSU_INS5_IJNSA_ILi8EEESH_EEENS5_IJSH_SB_EEEEEEEvNS4_8identityES11_S1B_vS1C_EENS_8epilogue10collective6detail29Sm90TmaWarpSpecializedAdapterINS1F_15DefaultEpilogueISJ_SK_SK_NS1E_6thread17LinearCombinationISJ_Li1EffLNS1J_9ScaleType4KindE0ELNS_15FloatRoundStyleE2ESJ_EENS1_15EpilogueDefaultEEEEEvvEEEEvNT_6ParamsE)
        /*0014*/ 	.word	0x000002c8


	//----- nvinfo : EIATTR_MIN_STACK_SIZE
	.align		4
.L_17:
        /*0018*/ 	.byte	0x04, 0x12
        /*001a*/ 	.short	(.L_19 - .L_18)
	.align		4
.L_18:
        /*001c*/ 	.word	index@(_ZN7cutlass13device_kernelINS_4gemm6kernel13GemmUniversalIN4cute5tupleIJiiiiEEENS1_10collective13CollectiveMmaINS1_34MainloopSm90TmaGmmaWarpSpecializedILi12ENS5_IJNS4_1CILi1EEESB_SB_EEENS1_32KernelTmaWarpSpecializedPingpongEEENS5_IJNSA_ILi64EEENSA_ILi512EEENSA_ILi16EEEEEENS_6half_tENS5_IJlSB_lEEESJ_SK_NS4_8TiledMMAINS4_8MMA_AtomIJNS4_4SM904GMMA26MMA_64x256x16_F32F16F16_SSILNSO_5MajorE0ELSQ_0ELNSO_7ScaleInE1ELSR_1EEEEEENS4_6LayoutISC_NS5_IJNSA_ILi0EEESV_SV_EEEEENS5_IJNS4_10UnderscoreESY_SY_EEEEENS4_13SM90_TMA_LOADENS4_14ComposedLayoutINS4_7SwizzleILi1ELi4ELi3EEENS4_18smem_ptr_flag_bitsILi16EEENSU_INS5_IJNSA_ILi8EEESH_EEENS5_IJSH_SB_EEEEEEEvNS4_8identityES11_S1B_vS1C_EENS_8epilogue10collective6detail29Sm90TmaWarpSpecializedAdapterINS1F_15DefaultEpilogueISJ_SK_SK_NS1E_6thread17LinearCombinationISJ_Li1EffLNS1J_9ScaleType4KindE0ELNS_15FloatRoundStyleE2ESJ_EENS1_15EpilogueDefaultEEEEEvvEEEEvNT_6ParamsE)
        /*0020*/ 	.word	0x000002c8
.L_19:


//--------------------- .nv.compat                --------------------------
	.section	.nv.compat,"",@"SHT_CUDA_COMPAT_INFO"
	.align	4
        /*0000*/ 	.byte	0x02, 0x09, 0x01, 0x00, 0x02, 0x02, 0x04, 0x00, 0x02, 0x05, 0x05, 0x00, 0x03, 0x07, 0x01, 0x01
        /*0010*/ 	.byte	0x02, 0x03, 0x01, 0x00, 0x02, 0x06, 0x01, 0x00, 0x04, 0x0b, 0x08, 0x00, 0x00, 0x00, 0x00, 0x00
        /*0020*/ 	.byte	0x00, 0x00, 0x00, 0x00


//--------------------- .nv.info._ZN7cutlass13device_kernelINS_4gemm6kernel13GemmUniversalIN4cute5tupleIJiiiiEEENS1_10collective13CollectiveMmaINS1_34MainloopSm90TmaGmmaWarpSpecializedILi12ENS5_IJNS4_1CILi1EEESB_SB_EEENS1_32KernelTmaWarpSpecializedPingpongEEENS5_IJNSA_ILi64EEENSA_ILi512EEENSA_ILi16EEEEEENS_6half_tENS5_IJlSB_lEEESJ_SK_NS4_8TiledMMAINS4_8MMA_AtomIJNS4_4SM904GMMA26MMA_64x256x16_F32F16F16_SSILNSO_5MajorE0ELSQ_0ELNSO_7ScaleInE1ELSR_1EEEEEENS4_6LayoutISC_NS5_IJNSA_ILi0EEESV_SV_EEEEENS5_IJNS4_10UnderscoreESY_SY_EEEEENS4_13SM90_TMA_LOADENS4_14ComposedLayoutINS4_7SwizzleILi1ELi4ELi3EEENS4_18smem_ptr_flag_bitsILi16EEENSU_INS5_IJNSA_ILi8EEESH_EEENS5_IJSH_SB_EEEEEEEvNS4_8identityES11_S1B_vS1C_EENS_8epilogue10collective6detail29Sm90TmaWarpSpecializedAdapterINS1F_15DefaultEpilogueISJ_SK_SK_NS1E_6thread17LinearCombinationISJ_Li1EffLNS1J_9ScaleType4KindE0ELNS_15FloatRoundStyleE2ESJ_EENS1_15EpilogueDefaultEEEEEvvEEEEvNT_6ParamsE --------------------------
	.section	.nv.info._ZN7cutlass13device_kernelINS_4gemm6kernel13GemmUniversalIN4cute5tupleIJiiiiEEENS1_10collective13CollectiveMmaINS1_34MainloopSm90TmaGmmaWarpSpecializedILi12ENS5_IJNS4_1CILi1EEESB_SB_EEENS1_32KernelTmaWarpSpecializedPingpongEEENS5_IJNSA_ILi64EEENSA_ILi512EEENSA_ILi16EEEEEENS_6half_tENS5_IJlSB_lEEESJ_SK_NS4_8TiledMMAINS4_8MMA_AtomIJNS4_4SM904GMMA26MMA_64x256x16_F32F16F16_SSILNSO_5MajorE0ELSQ_0ELNSO_7ScaleInE1ELSR_1EEEEEENS4_6LayoutISC_NS5_IJNSA_ILi0EEESV_SV_EEEEENS5_IJNS4_10UnderscoreESY_SY_EEEEENS4_13SM90_TMA_LOADENS4_14ComposedLayoutINS4_7SwizzleILi1ELi4ELi3EEENS4_18smem_ptr_flag_bitsILi16EEENSU_INS5_IJNSA_ILi8EEESH_EEENS5_IJSH_SB_EEEEEEEvNS4_8identityES11_S1B_vS1C_EENS_8epilogue10collective6detail29Sm90TmaWarpSpecializedAdapterINS1F_15DefaultEpilogueISJ_SK_SK_NS1E_6thread17LinearCombinationISJ_Li1EffLNS1J_9ScaleType4KindE0ELNS_15FloatRoundStyleE2ESJ_EENS1_15EpilogueDefaultEEEEEvvEEEEvNT_6ParamsE,"",@"SHT_CUDA_INFO"
	.sectionflags	@""
	.align	4


	//----- nvinfo : EIATTR_CUDA_API_VERSION
	.align		4
        /*0000*/ 	.byte	0x04, 0x37
        /*0002*/ 	.short	(.L_21 - .L_20)
.L_20:
        /*0004*/ 	.word	0x00000082


	//----- nvinfo : EIATTR_KPARAM_INFO
	.align		4
.L_21:
        /*0008*/ 	.byte	0x04, 0x17
        /*000a*/ 	.short	(.L_23 - .L_22)
.L_22:
        /*000c*/ 	.word	0x00000000
        /*0010*/ 	.short	0x0000
        /*0012*/ 	.short	0x0070
        /*0014*/ 	.byte	0x00, 0xf0, 0x01, 0x10


	//----- nvinfo : EIATTR_SPARSE_MMA_MASK
	.align		4
.L_23:
        /*0018*/ 	.byte	0x03, 0x50
        /*001a*/ 	.short	0x0000


	//----- nvinfo : EIATTR_MAXREG_COUNT
	.align		4
        /*001c*/ 	.byte	0x03, 0x1b
        /*001e*/ 	.short	0x00a8


	//----- nvinfo : EIATTR_NUM_BARRIERS
	.align		4
        /*0020*/ 	.byte	0x02, 0x4c
        /*0022*/ 	.byte	0x01
	.zero		1


	//----- nvinfo : EIATTR_EXTERNS
	.align		4
        /*0024*/ 	.byte	0x04, 0x0f
        /*0026*/ 	.short	(.L_25 - .L_24)


	//   ....[0]....
	.align		4
.L_24:
        /*0028*/ 	.word	index@(__assertfail)


	//----- nvinfo : EIATTR_ANNOTATIONS
	.align		4
.L_25:
        /*002c*/ 	.byte	0x04, 0x55
        /*002e*/ 	.short	(.L_27 - .L_26)


	//   ....[0]....
.L_26:
        /*0030*/ 	.word	0x00000001
        /*0034*/ 	.byte	0x60, 0x0c, 0x00, 0x00, 0x01, 0x00, 0x00, 0x00, 0x90, 0x0c, 0x00, 0x00, 0x01, 0x00, 0x00, 0x00
        /* <DEDUP_REMOVED lines=262> */
        /*10a4*/ 	.byte	0xc0, 0x42, 0x01, 0x00, 0x01, 0x00, 0x00, 0x00, 0xe0, 0x42, 0x01, 0x00


	//----- nvinfo : EIATTR_MERCURY_ISA_VERSION
	.align		4
.L_27:
        /*10b0*/ 	.byte	0x03, 0x5f
        /*10b2*/ 	.short	0x0101


	//----- nvinfo : EIATTR_INT_WARP_WIDE_INSTR_OFFSETS
	.align		4
        /*10b4*/ 	.byte	0x04, 0x31
        /*10b6*/ 	.short	(.L_29 - .L_28)


	//   ....[0]....
.L_28:
        /*10b8*/ 	.word	0x000005d0


	//   ....[1]....
        /*10bc*/ 	.word	0x000005e0


	//   ....[2]....
        /*10c0*/ 	.word	0x00000650


	//   ....[3]....
        /*10c4*/ 	.word	0x00000660


	//   ....[4]....
        /*10c8*/ 	.word	0x00000670


	//   ....[5]....
        /*10cc*/ 	.word	0x00000690


	//   ....[6]....
        /*10d0*/ 	.word	0x000006f0


	//   ....[7]....
        /*10d4*/ 	.word	0x00000710


	//----- nvinfo : EIATTR_COOP_GROUP_MASK_REGIDS
	.align		4
.L_29:
        /*10d8*/ 	.byte	0x04, 0x29
        /*10da*/ 	.short	(.L_31 - .L_30)


	//   ....[0]....
.L_30:
        /*10dc*/ 	.word	0xffffffff


	//   ....[1]....
        /*10e0*/ 	.word	0xffffffff


	//   ....[2]....
        /*10e4*/ 	.word	0xffffffff


	//   ....[3]....
        /*10e8*/ 	.word	0xffffffff


	//   ....[4]....
        /*10ec*/ 	.word	0xffffffff


	//   ....[5]....
        /*10f0*/ 	.word	0xffffffff


	//----- nvinfo : EIATTR_COOP_GROUP_INSTR_OFFSETS
	.align		4
.L_31:
        /*10f4*/ 	.byte	0x04, 0x28
        /*10f6*/ 	.short	(.L_33 - .L_32)


	//   ....[0]....
.L_32:
        /*10f8*/ 	.word	0x00000060


	//   ....[1]....
        /*10fc*/ 	.word	0x00000090


	//   ....[2]....
        /*1100*/ 	.word	0x00000190


	//   ....[3]....
        /*1104*/ 	.word	0x000004d0


	//   ....[4]....
        /*1108*/ 	.word	0x00000510


	//   ....[5]....
        /*110c*/ 	.word	0x00000550


	//----- nvinfo : EIATTR_REG_RECONFIG
	.align		4
.L_33:
        /*1110*/ 	.byte	0x01, 0x54
	.zero		2


	//----- nvinfo : EIATTR_SYSCALL_OFFSETS
	.align		4
        /*1114*/ 	.byte	0x04, 0x46
        /*1116*/ 	.short	(.L_35 - .L_34)


	//   ....[0]....
.L_34:
        /*1118*/ 	.word	0x00001790


	//----- nvinfo : EIATTR_MBARRIER_INSTR_OFFSETS
	.align		4
.L_35:
        /*111c*/ 	.byte	0x04, 0x39
        /*111e*/ 	.short	(.L_37 - .L_36)


	//   ....[0]....
.L_36:
        /*1120*/ 	.word	0x00000330
        /*1124*/ 	.word	0x000000ff
        /*1128*/ 	.word	0x00000000
        /*112c*/ 	.short	0x0100
        /*112e*/ 	.byte	0x05
	.zero		1


	//   ....[1]....
        /*1130*/ 	.word	0x00000340
        /*1134*/ 	.word	0x000000ff
        /*1138*/ 	.word	0x00000060
        /*113c*/ 	.short	0x0100
        /*113e*/ 	.byte	0x05
	.zero		1


	//   ....[2]....
        /*1140*/ 	.word	0x00000350
        /*1144*/ 	.word	0x000000ff
        /*1148*/ 	.word	0x00000008
        /*114c*/ 	.short	0x0100
        /*114e*/ 	.byte	0x05
	.zero		1


	//   ....[3]....
        /*1150*/ 	.word	0x00000360
        /*1154*/ 	.word	0x000000ff
        /*1158*/ 	.word	0x00000068
        /*115c*/ 	.short	0x0100
        /*115e*/ 	.byte	0x05
	.zero		1


	//   ....[4]....
        /*1160*/ 	.word	0x00000370
        /*1164*/ 	.word	0x000000ff
        /*1168*/ 	.word	0x00000010
        /*116c*/ 	.short	0x0100
        /*116e*/ 	.byte	0x05
	.zero		1


	//   ....[5]....
        /*1170*/ 	.word	0x00000380
        /*1174*/ 	.word	0x000000ff
        /*1178*/ 	.word	0x00000070
        /*117c*/ 	.short	0x0100
        /*117e*/ 	.byte	0x05
	.zero		1


	//   ....[6]....
        /*1180*/ 	.word	0x00000390
        /*1184*/ 	.word	0x000000ff
        /*1188*/ 	.word	0x00000018
        /*118c*/ 	.short	0x0100
        /*118e*/ 	.byte	0x05
	.zero		1


	//   ....[7]....
        /*1190*/ 	.word	0x000003a0
        /*1194*/ 	.word	0x000000ff
        /*1198*/ 	.word	0x00000078
        /*119c*/ 	.short	0x0100
        /*119e*/ 	.byte	0x05
	.zero		1


	//   ....[8]....
        /*11a0*/ 	.word	0x000003b0
        /*11a4*/ 	.word	0x000000ff
        /*11a8*/ 	.word	0x00000020
        /*11ac*/ 	.short	0x0100
        /*11ae*/ 	.byte	0x05
	.zero		1


	//   ....[9]....
        /*11b0*/ 	.word	0x000003c0
        /*11b4*/ 	.word	0x000000ff
        /*11b8*/ 	.word	0x00000080
        /*11bc*/ 	.short	0x0100
        /*11be*/ 	.byte	0x05
	.zero		1


	//   ....[10]....
        /*11c0*/ 	.word	0x000003d0
        /*11c4*/ 	.word	0x000000ff
        /*11c8*/ 	.word	0x00000028
        /*11cc*/ 	.short	0x0100
        /*11ce*/ 	.byte	0x05
	.zero		1


	//   ....[11]....
        /*11d0*/ 	.word	0x000003e0
        /*11d4*/ 	.word	0x000000ff
        /*11d8*/ 	.word	0x00000088
        /*11dc*/ 	.short	0x0100
        /*11de*/ 	.byte	0x05
	.zero		1


	//   ....[12]....
        /*11e0*/ 	.word	0x000003f0
        /*11e4*/ 	.word	0x000000ff
        /*11e8*/ 	.word	0x00000030
        /*11ec*/ 	.short	0x0100
        /*11ee*/ 	.byte	0x05
	.zero		1


	//   ....[13]....
        /*11f0*/ 	.word	0x00000400
        /*11f4*/ 	.word	0x000000ff
        /*11f8*/ 	.word	0x00000090
        /*11fc*/ 	.short	0x0100
        /*11fe*/ 	.byte	0x05
	.zero		1


	//   ....[14]....
        /*1200*/ 	.word	0x00000410
        /*1204*/ 	.word	0x000000ff
        /*1208*/ 	.word	0x00000038
        /*120c*/ 	.short	0x0100
        /*120e*/ 	.byte	0x05
	.zero		1


	//   ....[15]....
        /*1210*/ 	.word	0x00000420
        /*1214*/ 	.word	0x000000ff
        /*1218*/ 	.word	0x00000098
        /*121c*/ 	.short	0x0100
        /*121e*/ 	.byte	0x05
	.zero		1


	//   ....[16]....
        /*1220*/ 	.word	0x00000430
        /*1224*/ 	.word	0x000000ff
        /*1228*/ 	.word	0x00000040
        /*122c*/ 	.short	0x0100
        /*122e*/ 	.byte	0x05
	.zero		1


	//   ....[17]....
        /*1230*/ 	.word	0x00000440
        /*1234*/ 	.word	0x000000ff
        /*1238*/ 	.word	0x000000a0
        /*123c*/ 	.short	0x0100
        /*123e*/ 	.byte	0x05
	.zero		1


	//   ....[18]....
        /*1240*/ 	.word	0x00000450
        /*1244*/ 	.word	0x000000ff
        /*1248*/ 	.word	0x00000048
        /*124c*/ 	.short	0x0100
        /*124e*/ 	.byte	0x05
	.zero		1


	//   ....[19]....
        /*1250*/ 	.word	0x00000460
        /*1254*/ 	.word	0x000000ff
        /*1258*/ 	.word	0x000000a8
        /*125c*/ 	.short	0x0100
        /*125e*/ 	.byte	0x05
	.zero		1


	//   ....[20]....
        /*1260*/ 	.word	0x00000470
        /*1264*/ 	.word	0x000000ff
        /*1268*/ 	.word	0x00000050
        /*126c*/ 	.short	0x0100
        /*126e*/ 	.byte	0x05
	.zero		1


	//   ....[21]....
        /*1270*/ 	.word	0x00000480
        /*1274*/ 	.word	0x000000ff
        /*1278*/ 	.word	0x000000b0
        /*127c*/ 	.short	0x0100
        /*127e*/ 	.byte	0x05
	.zero		1


	//   ....[22]....
        /*1280*/ 	.word	0x00000490
        /*1284*/ 	.word	0x000000ff
        /*1288*/ 	.word	0x00000058
        /*128c*/ 	.short	0x0100
        /*128e*/ 	.byte	0x05
	.zero		1


	//   ....[23]....
        /*1290*/ 	.word	0x000004a0
        /*1294*/ 	.word	0x000000ff
        /*1298*/ 	.word	0x000000b8
        /*129c*/ 	.short	0x0100
        /*129e*/ 	.byte	0x05
	.zero		1


	//   ....[24]....
        /*12a0*/ 	.word	0x00000730
        /*12a4*/ 	.word	0x000000ff
        /*12a8*/ 	.word	0x000000f0
        /*12ac*/ 	.short	0x0100
        /*12ae*/ 	.byte	0x05
	.zero		1


	//   ....[25]....
        /*12b0*/ 	.word	0x00000740
        /*12b4*/ 	.word	0x000000ff
        /*12b8*/ 	.word	0x000000f8
        /*12bc*/ 	.short	0x0100
        /*12be*/ 	.byte	0x05
	.zero		1


	//   ....[26]....
        /*12c0*/ 	.word	0x00000790
        /*12c4*/ 	.word	0x000000ff
        /*12c8*/ 	.word	0x000000d0
        /*12cc*/ 	.short	0x0100
        /*12ce*/ 	.byte	0x0a
	.zero		1


	//   ....[27]....
        /*12d0*/ 	.word	0x000007b0
        /*12d4*/ 	.word	0x000000ff
        /*12d8*/ 	.word	0x000000d8
        /*12dc*/ 	.short	0x0100
        /*12de*/ 	.byte	0x0a
	.zero		1


	//   ....[28]....
        /*12e0*/ 	.word	0x000007c0
        /*12e4*/ 	.word	0x000000ff
        /*12e8*/ 	.word	0x000000e0
        /*12ec*/ 	.short	0x0100
        /*12ee*/ 	.byte	0x0a
	.zero		1


	//   ....[29]....
        /*12f0*/ 	.word	0x000007d0
        /*12f4*/ 	.word	0x000000ff
        /*12f8*/ 	.word	0x000000e8
        /*12fc*/ 	.short	0x0100
        /*12fe*/ 	.byte	0x0a
	.zero		1


	//   ....[30]....
        /*1300*/ 	.word	0x00001670
        /*1304*/ 	.word	0x00000016
        /*1308*/ 	.word	0x00000000
        /*130c*/ 	.short	0x010a
        /*130e*/ 	.byte	0x29
	.zero		1


	//   ....[31]....
        /*1310*/ 	.word	0x00001830
        /*1314*/ 	.word	0x00000003
        /*1318*/ 	.word	0x00000000
        /*131c*/ 	.short	0x010a
        /*131e*/ 	.byte	0x3f
	.zero		1


	//   ....[32]....
        /*1320*/ 	.word	0x00001890
        /*1324*/ 	.word	0x00000003
        /*1328*/ 	.word	0x00000000
        /*132c*/ 	.short	0x010a
        /*132e*/ 	.byte	0x3f
	.zero		1


	//   ....[33]....
        /*1330*/ 	.word	0x00001ed0
        /*1334*/ 	.word	0x000000ff
        /*1338*/ 	.word	0x00000000
        /*133c*/ 	.short	0x010a
        /*133e*/ 	.byte	0x04
	.zero		1


	//   ....[34]....
        /*1340*/ 	.word	0x00001f10
        /*1344*/ 	.word	0x000000ff
        /*1348*/ 	.word	0x00000000
        /*134c*/ 	.short	0x010a
        /*134e*/ 	.byte	0x04
	.zero		1


	//   ....[35]....
        /*1350*/ 	.word	0x00002b20
        /*1354*/ 	.word	0x000000ff
        /*1358*/ 	.word	0x00000000
        /*135c*/ 	.short	0x0101
        /*135e*/ 	.byte	0x04
	.zero		1


	//   ....[36]....
        /*1360*/ 	.word	0x00002c30
        /*1364*/ 	.word	0x00000000
        /*1368*/ 	.word	0x00000000
        /*136c*/ 	.short	0x0101
        /*136e*/ 	.byte	0x2b
	.zero		1


	//   ....[37]....
        /*1370*/ 	.word	0x00002d00
        /*1374*/ 	.word	0x000000ff
        /*1378*/ 	.word	0x00000000
        /*137c*/ 	.short	0x0101
        /*137e*/ 	.byte	0x06
	.zero		1


	//   ....[38]....
        /*1380*/ 	.word	0x00002d90
        /*1384*/ 	.word	0x00000016
        /*1388*/ 	.word	0x00000010
        /*138c*/ 	.short	0x010a
        /*138e*/ 	.byte	0x29
	.zero		1


	//   ....[39]....
        /*1390*/ 	.word	0x000134e0
        /*1394*/ 	.word	0x00000004
        /*1398*/ 	.word	0x00000000
        /*139c*/ 	.short	0x0101
        /*139e*/ 	.byte	0x2b
	.zero		1


	//   ....[40]....
        /*13a0*/ 	.word	0x00013e60
        /*13a4*/ 	.word	0x00000007
        /*13a8*/ 	.word	0x00000060
        /*13ac*/ 	.short	0x010a
        /*13ae*/ 	.byte	0x3f
	.zero		1


	//   ....[41]....
        /*13b0*/ 	.word	0x000141f0
        /*13b4*/ 	.word	0x00000002
        /*13b8*/ 	.word	0x000000f8
        /*13bc*/ 	.short	0x0101
        /*13be*/ 	.byte	0x3f
	.zero		1


	//   ....[42]....
        /*13c0*/ 	.word	0x000149b0
        /*13c4*/ 	.word	0x00000005
        /*13c8*/ 	.word	0x00000000
        /*13cc*/ 	.short	0x010a
        /*13ce*/ 	.byte	0x3f
	.zero		1


	//   ....[43]....
        /*13d0*/ 	.word	0x00014a40
        /*13d4*/ 	.word	0x00000007
        /*13d8*/ 	.word	0x00000000
        /*13dc*/ 	.short	0x010a
        /*13de*/ 	.byte	0x3f
	.zero		1


	//   ....[44]....
        /*13e0*/ 	.word	0x00014ad0
        /*13e4*/ 	.word	0x00000007
        /*13e8*/ 	.word	0x00000000
        /*13ec*/ 	.short	0x010a
        /*13ee*/ 	.byte	0x3f
	.zero		1


	//   ....[45]....
        /*13f0*/ 	.word	0x00014b60
        /*13f4*/ 	.word	0x00000007
        /*13f8*/ 	.word	0x00000000
        /*13fc*/ 	.short	0x010a
        /*13fe*/ 	.byte	0x3f
	.zero		1


	//   ....[46]....
        /*1400*/ 	.word	0x00014bf0
        /*1404*/ 	.word	0x00000007
        /*1408*/ 	.word	0x00000000
        /*140c*/ 	.short	0x010a
        /*140e*/ 	.byte	0x3f
	.zero		1


	//   ....[47]....
        /*1410*/ 	.word	0x00014c80
        /*1414*/ 	.word	0x00000007
        /*1418*/ 	.word	0x00000000
        /*141c*/ 	.short	0x010a
        /*141e*/ 	.byte	0x3f
	.zero		1


	//   ....[48]....
        /*1420*/ 	.word	0x00014d10
        /*1424*/ 	.word	0x00000007
        /*1428*/ 	.word	0x00000000
        /*142c*/ 	.short	0x010a
        /*142e*/ 	.byte	0x3f
	.zero		1


	//   ....[49]....
        /*1430*/ 	.word	0x00014da0
        /*1434*/ 	.word	0x00000007
        /*1438*/ 	.word	0x00000000
        /*143c*/ 	.short	0x010a
        /*143e*/ 	.byte	0x3f
	.zero		1


	//   ....[50]....
        /*1440*/ 	.word	0x00014e30
        /*1444*/ 	.word	0x00000007
        /*1448*/ 	.word	0x00000000
        /*144c*/ 	.short	0x010a
        /*144e*/ 	.byte	0x3f
	.zero		1


	//   ....[51]....
        /*1450*/ 	.word	0x00014ec0
        /*1454*/ 	.word	0x00000007
        /*1458*/ 	.word	0x00000000
        /*145c*/ 	.short	0x010a
        /*145e*/ 	.byte	0x3f
	.zero		1


	//   ....[52]....
        /*1460*/ 	.word	0x00014f50
        /*1464*/ 	.word	0x00000007
        /*1468*/ 	.word	0x00000000
        /*146c*/ 	.short	0x010a
        /*146e*/ 	.byte	0x3f
	.zero		1


	//   ....[53]....
        /*1470*/ 	.word	0x00014fe0
        /*1474*/ 	.word	0x00000003
        /*1478*/ 	.word	0x00000000
        /*147c*/ 	.short	0x010a
        /*147e*/ 	.byte	0x3f
	.zero		1


	//   ....[54]....
        /*1480*/ 	.word	0x00015050
        /*1484*/ 	.word	0x00000000
        /*1488*/ 	.word	0x00000000
        /*148c*/ 	.short	0x010a
        /*148e*/ 	.byte	0x3f
	.zero		1


	//   ....[55]....
        /*1490*/ 	.word	0x000150a0
        /*1494*/ 	.word	0x00000003
        /*1498*/ 	.word	0x00000000
        /*149c*/ 	.short	0x010a
        /*149e*/ 	.byte	0x3f
	.zero		1


	//   ....[56]....
        /*14a0*/ 	.word	0x00015100
        /*14a4*/ 	.word	0x00000005
        /*14a8*/ 	.word	0x00000000
        /*14ac*/ 	.short	0x010a
        /*14ae*/ 	.byte	0x3f
	.zero		1


	//   ....[57]....
        /*14b0*/ 	.word	0x00015160
        /*14b4*/ 	.word	0x00000003
        /*14b8*/ 	.word	0x00000010
        /*14bc*/ 	.short	0x010a
        /*14be*/ 	.byte	0x3f
	.zero		1


	//   ....[58]....
        /*14c0*/ 	.word	0x00015230
        /*14c4*/ 	.word	0x00000007
        /*14c8*/ 	.word	0x00000060
        /*14cc*/ 	.short	0x010a
        /*14ce*/ 	.byte	0x3f
	.zero		1


	//   ....[59]....
        /*14d0*/ 	.word	0x00015300
        /*14d4*/ 	.word	0x00000005
        /*14d8*/ 	.word	0x00000000
        /*14dc*/ 	.short	0x010a
        /*14de*/ 	.byte	0x3f
	.zero		1


	//   ....[60]....
        /*14e0*/ 	.word	0x00015350
        /*14e4*/ 	.word	0x00000007
        /*14e8*/ 	.word	0x00000000
        /*14ec*/ 	.short	0x010a
        /*14ee*/ 	.byte	0x3f
	.zero		1


	//   ....[61]....
        /*14f0*/ 	.word	0x000153a0
        /*14f4*/ 	.word	0x00000007
        /*14f8*/ 	.word	0x00000000
        /*14fc*/ 	.short	0x010a
        /*14fe*/ 	.byte	0x3f
	.zero		1


	//   ....[62]....
        /*1500*/ 	.word	0x000153f0
        /*1504*/ 	.word	0x00000007
        /*1508*/ 	.word	0x00000000
        /*150c*/ 	.short	0x010a
        /*150e*/ 	.byte	0x3f
	.zero		1


	//   ....[63]....
        /*1510*/ 	.word	0x00015440
        /*1514*/ 	.word	0x00000007
        /*1518*/ 	.word	0x00000000
        /*151c*/ 	.short	0x010a
        /*151e*/ 	.byte	0x3f
	.zero		1


	//   ....[64]....
        /*1520*/ 	.word	0x00015490
        /*1524*/ 	.word	0x00000007
        /*1528*/ 	.word	0x00000000
        /*152c*/ 	.short	0x010a
        /*152e*/ 	.byte	0x3f
	.zero		1


	//   ....[65]....
        /*1530*/ 	.word	0x000154e0
        /*1534*/ 	.word	0x00000007
        /*1538*/ 	.word	0x00000000
        /*153c*/ 	.short	0x010a
        /*153e*/ 	.byte	0x3f
	.zero		1


	//   ....[66]....
        /*1540*/ 	.word	0x00015530
        /*1544*/ 	.word	0x00000007
        /*1548*/ 	.word	0x00000000
        /*154c*/ 	.short	0x010a
        /*154e*/ 	.byte	0x3f
	.zero		1


	//   ....[67]....
        /*1550*/ 	.word	0x00015580
        /*1554*/ 	.word	0x00000007
        /*1558*/ 	.word	0x00000000
        /*155c*/ 	.short	0x010a
        /*155e*/ 	.byte	0x3f
	.zero		1


	//   ....[68]....
        /*1560*/ 	.word	0x000155d0
        /*1564*/ 	.word	0x00000007
        /*1568*/ 	.word	0x00000000
        /*156c*/ 	.short	0x010a
        /*156e*/ 	.byte	0x3f
	.zero		1


	//   ....[69]....
        /*1570*/ 	.word	0x00015620
        /*1574*/ 	.word	0x00000007
        /*1578*/ 	.word	0x00000000
        /*157c*/ 	.short	0x010a
        /*157e*/ 	.byte	0x3f
	.zero		1


	//----- nvinfo : EIATTR_NUM_MBARRIERS
	.align		4
.L_37:
        /*1580*/ 	.byte	0x03, 0x38
        /*1582*/ 	.short	0x001e


	//----- nvinfo : EIATTR_EXIT_INSTR_OFFSETS
	.align		4
        /*1584*/ 	.byte	0x04, 0x1c
        /*1586*/ 	.short	(.L_39 - .L_38)


	//   ....[0]....
.L_38:
        /*1588*/ 	.word	0x00001380


	//   ....[1]....
        /*158c*/ 	.word	0x000013e0


	//   ....[2]....
        /*1590*/ 	.word	0x00013b90


	//   ....[3]....
        /*1594*/ 	.word	0x00013bc0


	//   ....[4]....
        /*1598*/ 	.word	0x00015030


	//----- nvinfo : EIATTR_MAX_THREADS
	.align		4
.L_39:
        /*159c*/ 	.byte	0x04, 0x05
        /*159e*/ 	.short	(.L_41 - .L_40)
.L_40:
        /*15a0*/ 	.word	0x00000180
        /*15a4*/ 	.word	0x00000001
        /*15a8*/ 	.word	0x00000001


	//----- nvinfo : EIATTR_CRS_STACK_SIZE
	.align		4
.L_41:
        /*15ac*/ 	.byte	0x04, 0x1e
        /*15ae*/ 	.short	(.L_43 - .L_42)
.L_42:
        /*15b0*/ 	.word	0x00000000


	//----- nvinfo : EIATTR_CBANK_PARAM_SIZE
	.align		4
.L_43:
        /*15b4*/ 	.byte	0x03, 0x19
        /*15b6*/ 	.short	0x0470


	//----- nvinfo : EIATTR_PARAM_CBANK
	.align		4
        /*15b8*/ 	.byte	0x04, 0x0a
        /*15ba*/ 	.short	(.L_45 - .L_44)
	.align		4
.L_44:
        /*15bc*/ 	.word	index@(.nv.constant0._ZN7cutlass13device_kernelINS_4gemm6kernel13GemmUniversalIN4cute5tupleIJiiiiEEENS1_10collective13CollectiveMmaINS1_34MainloopSm90TmaGmmaWarpSpecializedILi12ENS5_IJNS4_1CILi1EEESB_SB_EEENS1_32KernelTmaWarpSpecializedPingpongEEENS5_IJNSA_ILi64EEENSA_ILi512EEENSA_ILi16EEEEEENS_6half_tENS5_IJlSB_lEEESJ_SK_NS4_8TiledMMAINS4_8MMA_AtomIJNS4_4SM904GMMA26MMA_64x256x16_F32F16F16_SSILNSO_5MajorE0ELSQ_0ELNSO_7ScaleInE1ELSR_1EEEEEENS4_6LayoutISC_NS5_IJNSA_ILi0EEESV_SV_EEEEENS5_IJNS4_10UnderscoreESY_SY_EEEEENS4_13SM90_TMA_LOADENS4_14ComposedLayoutINS4_7SwizzleILi1ELi4ELi3EEENS4_18smem_ptr_flag_bitsILi16EEENSU_INS5_IJNSA_ILi8EEESH_EEENS5_IJSH_SB_EEEEEEEvNS4_8identityES11_S1B_vS1C_EENS_8epilogue10collective6detail29Sm90TmaWarpSpecializedAdapterINS1F_15DefaultEpilogueISJ_SK_SK_NS1E_6thread17LinearCombinationISJ_Li1EffLNS1J_9ScaleType4KindE0ELNS_15FloatRoundStyleE2ESJ_EENS1_15EpilogueDefaultEEEEEvvEEEEvNT_6ParamsE)
        /*15c0*/ 	.short	0x0210
        /*15c2*/ 	.short	0x0470


	//----- nvinfo : EIATTR_SW_WAR
	.align		4
.L_45:
        /*15c4*/ 	.byte	0x04, 0x36
        /*15c6*/ 	.short	(.L_47 - .L_46)
.L_46:
        /*15c8*/ 	.word	0x00000008
.L_47:


//--------------------- .nv.callgraph             --------------------------
	.section	.nv.callgraph,"",@"SHT_CUDA_CALLGRAPH"
	.align	4
	.sectionentsize	8
	.align		4
        /*0000*/ 	.word	0x00000000
	.align		4
        /*0004*/ 	.word	0xffffffff
	.align		4
        /*0008*/ 	.word	index@(_ZN7cutlass13device_kernelINS_4gemm6kernel13GemmUniversalIN4cute5tupleIJiiiiEEENS1_10collective13CollectiveMmaINS1_34MainloopSm90TmaGmmaWarpSpecializedILi12ENS5_IJNS4_1CILi1EEESB_SB_EEENS1_32KernelTmaWarpSpecializedPingpongEEENS5_IJNSA_ILi64EEENSA_ILi512EEENSA_ILi16EEEEEENS_6half_tENS5_IJlSB_lEEESJ_SK_NS4_8TiledMMAINS4_8MMA_AtomIJNS4_4SM904GMMA26MMA_64x256x16_F32F16F16_SSILNSO_5MajorE0ELSQ_0ELNSO_7ScaleInE1ELSR_1EEEEEENS4_6LayoutISC_NS5_IJNSA_ILi0EEESV_SV_EEEEENS5_IJNS4_10UnderscoreESY_SY_EEEEENS4_13SM90_TMA_LOADENS4_14ComposedLayoutINS4_7SwizzleILi1ELi4ELi3EEENS4_18smem_ptr_flag_bitsILi16EEENSU_INS5_IJNSA_ILi8EEESH_EEENS5_IJSH_SB_EEEEEEEvNS4_8identityES11_S1B_vS1C_EENS_8epilogue10collective6detail29Sm90TmaWarpSpecializedAdapterINS1F_15DefaultEpilogueISJ_SK_SK_NS1E_6thread17LinearCombinationISJ_Li1EffLNS1J_9ScaleType4KindE0ELNS_15FloatRoundStyleE2ESJ_EENS1_15EpilogueDefaultEEEEEvvEEEEvNT_6ParamsE)
	.align		4
        /*000c*/ 	.word	index@(__assertfail)
	.align		4
        /*0010*/ 	.word	0x00000000
	.align		4
        /*0014*/ 	.word	0xfffffffe
	.align		4
        /*0018*/ 	.word	0x00000000
	.align		4
        /*001c*/ 	.word	0xfffffffd
	.align		4
        /*0020*/ 	.word	0x00000000
	.align		4
        /*0024*/ 	.word	0xfffffffc


//--------------------- .nv.constant4             --------------------------
	.section	.nv.constant4,"a",@progbits
	.align	8
	.align		8
.nv.constant4:
        /*0000*/ 	.dword	__assertfail
	.align		8
        /*0008*/ 	.dword	__unnamed_1
	.align		8
        /*0010*/ 	.dword	_ZN39_INTERNAL_be992bd2_4_k_cu_92074457_55914cuda3std3__45__cpo5beginE
	.align		8
        /*0018*/ 	.dword	_ZN39_INTERNAL_be992bd2_4_k_cu_92074457_55914cuda3std3__45__cpo3endE
	.align		8
        /*0020*/ 	.dword	_ZN39_INTERNAL_be992bd2_4_k_cu_92074457_55914cuda3std3__45__cpo6cbeginE
	.align		8
        /*0028*/ 	.dword	_ZN39_INTERNAL_be992bd2_4_k_cu_92074457_55914cuda3std3__45__cpo4cendE
	.align		8
        /*0030*/ 	.dword	_ZN39_INTERNAL_be992bd2_4_k_cu_92074457_55914cuda3std3__441_GLOBAL__N__be992bd2_4_k_cu_92074457_55916ignoreE
	.align		8
        /*0038*/ 	.dword	_ZN39_INTERNAL_be992bd2_4_k_cu_92074457_55914cuda3std3__419piecewise_constructE
	.align		8
        /*0040*/ 	.dword	_ZN39_INTERNAL_be992bd2_4_k_cu_92074457_55914cuda3std3__48in_placeE
	.align		8
        /*0048*/ 	.dword	_ZN39_INTERNAL_be992bd2_4_k_cu_92074457_55914cuda3std6ranges3__45__cpo4swapE
	.align		8
        /*0050*/ 	.dword	_ZN39_INTERNAL_be992bd2_4_k_cu_92074457_55914cuda3std6ranges3__45__cpo9iter_moveE
	.align		8
        /*0058*/ 	.dword	_ZN39_INTERNAL_be992bd2_4_k_cu_92074457_55914cute7productE
	.align		8
        /*0060*/ 	.dword	_ZN39_INTERNAL_be992bd2_4_k_cu_92074457_55914cute1_E
	.align		8
        /*0068*/ 	.dword	$str$22
	.align		8
        /*0070*/ 	.dword	$str$23


//--------------------- .text._ZN7cutlass13device_kernelINS_4gemm6kernel13GemmUniversalIN4cute5tupleIJiiiiEEENS1_10collective13CollectiveMmaINS1_34MainloopSm90TmaGmmaWarpSpecializedILi12ENS5_IJNS4_1CILi1EEESB_SB_EEENS1_32KernelTmaWarpSpecializedPingpongEEENS5_IJNSA_ILi64EEENSA_ILi512EEENSA_ILi16EEEEEENS_6half_tENS5_IJlSB_lEEESJ_SK_NS4_8TiledMMAINS4_8MMA_AtomIJNS4_4SM904GMMA26MMA_64x256x16_F32F16F16_SSILNSO_5MajorE0ELSQ_0ELNSO_7ScaleInE1ELSR_1EEEEEENS4_6LayoutISC_NS5_IJNSA_ILi0EEESV_SV_EEEEENS5_IJNS4_10UnderscoreESY_SY_EEEEENS4_13SM90_TMA_LOADENS4_14ComposedLayoutINS4_7SwizzleILi1ELi4ELi3EEENS4_18smem_ptr_flag_bitsILi16EEENSU_INS5_IJNSA_ILi8EEESH_EEENS5_IJSH_SB_EEEEEEEvNS4_8identityES11_S1B_vS1C_EENS_8epilogue10collective6detail29Sm90TmaWarpSpecializedAdapterINS1F_15DefaultEpilogueISJ_SK_SK_NS1E_6thread17LinearCombinationISJ_Li1EffLNS1J_9ScaleType4KindE0ELNS_15FloatRoundStyleE2ESJ_EENS1_15EpilogueDefaultEEEEEvvEEEEvNT_6ParamsE --------------------------
	.section	.text._ZN7cutlass13device_kernelINS_4gemm6kernel13GemmUniversalIN4cute5tupleIJiiiiEEENS1_10collective13CollectiveMmaINS1_34MainloopSm90TmaGmmaWarpSpecializedILi12ENS5_IJNS4_1CILi1EEESB_SB_EEENS1_32KernelTmaWarpSpecializedPingpongEEENS5_IJNSA_ILi64EEENSA_ILi512EEENSA_ILi16EEEEEENS_6half_tENS5_IJlSB_lEEESJ_SK_NS4_8TiledMMAINS4_8MMA_AtomIJNS4_4SM904GMMA26MMA_64x256x16_F32F16F16_SSILNSO_5MajorE0ELSQ_0ELNSO_7ScaleInE1ELSR_1EEEEEENS4_6LayoutISC_NS5_IJNSA_ILi0EEESV_SV_EEEEENS5_IJNS4_10UnderscoreESY_SY_EEEEENS4_13SM90_TMA_LOADENS4_14ComposedLayoutINS4_7SwizzleILi1ELi4ELi3EEENS4_18smem_ptr_flag_bitsILi16EEENSU_INS5_IJNSA_ILi8EEESH_EEENS5_IJSH_SB_EEEEEEEvNS4_8identityES11_S1B_vS1C_EENS_8epilogue10collective6detail29Sm90TmaWarpSpecializedAdapterINS1F_15DefaultEpilogueISJ_SK_SK_NS1E_6thread17LinearCombinationISJ_Li1EffLNS1J_9ScaleType4KindE0ELNS_15FloatRoundStyleE2ESJ_EENS1_15EpilogueDefaultEEEEEvvEEEEvNT_6ParamsE,"ax",@progbits
	.align	128
.text._ZN7cutlass13device_kernelINS_4gemm6kernel13GemmUniversalIN4cute5tupleIJiiiiEEENS1_10collective13CollectiveMmaINS1_34MainloopSm90TmaGmmaWarpSpecializedILi12ENS5_IJNS4_1CILi1EEESB_SB_EEENS1_32KernelTmaWarpSpecializedPingpongEEENS5_IJNSA_ILi64EEENSA_ILi512EEENSA_ILi16EEEEEENS_6half_tENS5_IJlSB_lEEESJ_SK_NS4_8TiledMMAINS4_8MMA_AtomIJNS4_4SM904GMMA26MMA_64x256x16_F32F16F16_SSILNSO_5MajorE0ELSQ_0ELNSO_7ScaleInE1ELSR_1EEEEEENS4_6LayoutISC_NS5_IJNSA_ILi0EEESV_SV_EEEEENS5_IJNS4_10UnderscoreESY_SY_EEEEENS4_13SM90_TMA_LOADENS4_14ComposedLayoutINS4_7SwizzleILi1ELi4ELi3EEENS4_18smem_ptr_flag_bitsILi16EEENSU_INS5_IJNSA_ILi8EEESH_EEENS5_IJSH_SB_EEEEEEEvNS4_8identityES11_S1B_vS1C_EENS_8epilogue10collective6detail29Sm90TmaWarpSpecializedAdapterINS1F_15DefaultEpilogueISJ_SK_SK_NS1E_6thread17LinearCombinationISJ_Li1EffLNS1J_9ScaleType4KindE0ELNS_15FloatRoundStyleE2ESJ_EENS1_15EpilogueDefaultEEEEEvvEEEEvNT_6ParamsE:
        .type           _ZN7cutlass13device_kernelINS_4gemm6kernel13GemmUniversalIN4cute5tupleIJiiiiEEENS1_10collective13CollectiveMmaINS1_34MainloopSm90TmaGmmaWarpSpecializedILi12ENS5_IJNS4_1CILi1EEESB_SB_EEENS1_32KernelTmaWarpSpecializedPingpongEEENS5_IJNSA_ILi64EEENSA_ILi512EEENSA_ILi16EEEEEENS_6half_tENS5_IJlSB_lEEESJ_SK_NS4_8TiledMMAINS4_8MMA_AtomIJNS4_4SM904GMMA26MMA_64x256x16_F32F16F16_SSILNSO_5MajorE0ELSQ_0ELNSO_7ScaleInE1ELSR_1EEEEEENS4_6LayoutISC_NS5_IJNSA_ILi0EEESV_SV_EEEEENS5_IJNS4_10UnderscoreESY_SY_EEEEENS4_13SM90_TMA_LOADENS4_14ComposedLayoutINS4_7SwizzleILi1ELi4ELi3EEENS4_18smem_ptr_flag_bitsILi16EEENSU_INS5_IJNSA_ILi8EEESH_EEENS5_IJSH_SB_EEEEEEEvNS4_8identityES11_S1B_vS1C_EENS_8epilogue10collective6detail29Sm90TmaWarpSpecializedAdapterINS1F_15DefaultEpilogueISJ_SK_SK_NS1E_6thread17LinearCombinationISJ_Li1EffLNS1J_9ScaleType4KindE0ELNS_15FloatRoundStyleE2ESJ_EENS1_15EpilogueDefaultEEEEEvvEEEEvNT_6ParamsE,@function
        .size           _ZN7cutlass13device_kernelINS_4gemm6kernel13GemmUniversalIN4cute5tupleIJiiiiEEENS1_10collective13CollectiveMmaINS1_34MainloopSm90TmaGmmaWarpSpecializedILi12ENS5_IJNS4_1CILi1EEESB_SB_EEENS1_32KernelTmaWarpSpecializedPingpongEEENS5_IJNSA_ILi64EEENSA_ILi512EEENSA_ILi16EEEEEENS_6half_tENS5_IJlSB_lEEESJ_SK_NS4_8TiledMMAINS4_8MMA_AtomIJNS4_4SM904GMMA26MMA_64x256x16_F32F16F16_SSILNSO_5MajorE0ELSQ_0ELNSO_7ScaleInE1ELSR_1EEEEEENS4_6LayoutISC_NS5_IJNSA_ILi0EEESV_SV_EEEEENS5_IJNS4_10UnderscoreESY_SY_EEEEENS4_13SM90_TMA_LOADENS4_14ComposedLayoutINS4_7SwizzleILi1ELi4ELi3EEENS4_18smem_ptr_flag_bitsILi16EEENSU_INS5_IJNSA_ILi8EEESH_EEENS5_IJSH_SB_EEEEEEEvNS4_8identityES11_S1B_vS1C_EENS_8epilogue10collective6detail29Sm90TmaWarpSpecializedAdapterINS1F_15DefaultEpilogueISJ_SK_SK_NS1E_6thread17LinearCombinationISJ_Li1EffLNS1J_9ScaleType4KindE0ELNS_15FloatRoundStyleE2ESJ_EENS1_15EpilogueDefaultEEEEEvvEEEEvNT_6ParamsE,(.L_x_598 - _ZN7cutlass13device_kernelINS_4gemm6kernel13GemmUniversalIN4cute5tupleIJiiiiEEENS1_10collective13CollectiveMmaINS1_34MainloopSm90TmaGmmaWarpSpecializedILi12ENS5_IJNS4_1CILi1EEESB_SB_EEENS1_32KernelTmaWarpSpecializedPingpongEEENS5_IJNSA_ILi64EEENSA_ILi512EEENSA_ILi16EEEEEENS_6half_tENS5_IJlSB_lEEESJ_SK_NS4_8TiledMMAINS4_8MMA_AtomIJNS4_4SM904GMMA26MMA_64x256x16_F32F16F16_SSILNSO_5MajorE0ELSQ_0ELNSO_7ScaleInE1ELSR_1EEEEEENS4_6LayoutISC_NS5_IJNSA_ILi0EEESV_SV_EEEEENS5_IJNS4_10UnderscoreESY_SY_EEEEENS4_13SM90_TMA_LOADENS4_14ComposedLayoutINS4_7SwizzleILi1ELi4ELi3EEENS4_18smem_ptr_flag_bitsILi16EEENSU_INS5_IJNSA_ILi8EEESH_EEENS5_IJSH_SB_EEEEEEEvNS4_8identityES11_S1B_vS1C_EENS_8epilogue10collective6detail29Sm90TmaWarpSpecializedAdapterINS1F_15DefaultEpilogueISJ_SK_SK_NS1E_6thread17LinearCombinationISJ_Li1EffLNS1J_9ScaleType4KindE0ELNS_15FloatRoundStyleE2ESJ_EENS1_15EpilogueDefaultEEEEEvvEEEEvNT_6ParamsE)
        .other          _ZN7cutlass13device_kernelINS_4gemm6kernel13GemmUniversalIN4cute5tupleIJiiiiEEENS1_10collective13CollectiveMmaINS1_34MainloopSm90TmaGmmaWarpSpecializedILi12ENS5_IJNS4_1CILi1EEESB_SB_EEENS1_32KernelTmaWarpSpecializedPingpongEEENS5_IJNSA_ILi64EEENSA_ILi512EEENSA_ILi16EEEEEENS_6half_tENS5_IJlSB_lEEESJ_SK_NS4_8TiledMMAINS4_8MMA_AtomIJNS4_4SM904GMMA26MMA_64x256x16_F32F16F16_SSILNSO_5MajorE0ELSQ_0ELNSO_7ScaleInE1ELSR_1EEEEEENS4_6LayoutISC_NS5_IJNSA_ILi0EEESV_SV_EEEEENS5_IJNS4_10UnderscoreESY_SY_EEEEENS4_13SM90_TMA_LOADENS4_14ComposedLayoutINS4_7SwizzleILi1ELi4ELi3EEENS4_18smem_ptr_flag_bitsILi16EEENSU_INS5_IJNSA_ILi8EEESH_EEENS5_IJSH_SB_EEEEEEEvNS4_8identityES11_S1B_vS1C_EENS_8epilogue10collective6detail29Sm90TmaWarpSpecializedAdapterINS1F_15DefaultEpilogueISJ_SK_SK_NS1E_6thread17LinearCombinationISJ_Li1EffLNS1J_9ScaleType4KindE0ELNS_15FloatRoundStyleE2ESJ_EENS1_15EpilogueDefaultEEEEEvvEEEEvNT_6ParamsE,@"STO_CUDA_ENTRY STV_DEFAULT"
_ZN7cutlass13device_kernelINS_4gemm6kernel13GemmUniversalIN4cute5tupleIJiiiiEEENS1_10collective13CollectiveMmaINS1_34MainloopSm90TmaGmmaWarpSpecializedILi12ENS5_IJNS4_1CILi1EEESB_SB_EEENS1_32KernelTmaWarpSpecializedPingpongEEENS5_IJNSA_ILi64EEENSA_ILi512EEENSA_ILi16EEEEEENS_6half_tENS5_IJlSB_lEEESJ_SK_NS4_8TiledMMAINS4_8MMA_AtomIJNS4_4SM904GMMA26MMA_64x256x16_F32F16F16_SSILNSO_5MajorE0ELSQ_0ELNSO_7ScaleInE1ELSR_1EEEEEENS4_6LayoutISC_NS5_IJNSA_ILi0EEESV_SV_EEEEENS5_IJNS4_10UnderscoreESY_SY_EEEEENS4_13SM90_TMA_LOADENS4_14ComposedLayoutINS4_7SwizzleILi1ELi4ELi3EEENS4_18smem_ptr_flag_bitsILi16EEENSU_INS5_IJNSA_ILi8EEESH_EEENS5_IJSH_SB_EEEEEEEvNS4_8identityES11_S1B_vS1C_EENS_8epilogue10collective6detail29Sm90TmaWarpSpecializedAdapterINS1F_15DefaultEpilogueISJ_SK_SK_NS1E_6thread17LinearCombinationISJ_Li1EffLNS1J_9ScaleType4KindE0ELNS_15FloatRoundStyleE2ESJ_EENS1_15EpilogueDefaultEEEEEvvEEEEvNT_6ParamsE:
[----:B------:R-:W0:Y:S02]  /*0000*/  LDC R1, c[0x0][0x28] ;  /* 0x00000a00ff017b82 */ /* 0x000e240000000800 */
[----:B0-----:R-:W-:Y:S01]  /*0010*/  VIADD R1, R1, 0xfffffd38 ;  /* 0xfffffd3801017836 */ /* 0x001fe20000000000 */
[----:B------:R-:W0:Y:S01]  /*0020*/  S2R R3, SR_TID.X ;  /* 0x0000000000037919 */ /* 0x000e220000002100 */
[----:B------:R-:W-:Y:S01]  /*0030*/  ELECT P0, URZ, PT ;  /* 0x00000000003f782f */ /* 0x000fe20003800000 */
[----:B------:R-:W-:Y:S01]  /*0040*/  BSSY B0, `(.L_x_0) ;  /* 0x0000014000007945 */ /* 0x000fe20003800000 */
[----:B0-----:R-:W-:-:S05]  /*0050*/  SHF.R.U32.HI R0, RZ, 0x5, R3 ;  /* 0x00000005ff007819 */ /* 0x001fca0000011603 */
[----:B------:R-:W0:Y:S02]  /*0060*/  SHFL.IDX PT, R2, R0, RZ, 0x1f ;  /* 0x00001fff00027589 */ /* 0x000e2400000e0000 */
[----:B0-----:R-:W-:Y:S02]  /*0070*/  R2UR UR4, R2 ;  /* 0x00000000020472ca */ /* 0x001fe400000e0000 */
[----:B------:R-:W-:-:S05]  /*0080*/  SHF.R.U32.HI R2, RZ, 0x7, R3 ;  /* 0x00000007ff027819 */ /* 0x000fca0000011603 */
[----:B------:R0:W1:Y:S06]  /*0090*/  SHFL.IDX PT, R4, R2, RZ, 0x1f ;  /* 0x00001fff02047589 */ /* 0x00006c00000e0000 */
[----:B------:R-:W-:Y:S02]  /*00a0*/  USHF.R.S32.HI UR5, URZ, 0x1f, UR4 ;  /* 0x0000001f3f057899 */ /* 0x000fe40008011404 */
[----:B------:R-:W-:Y:S02]  /*00b0*/  ISETP.NE.OR P0, PT, RZ, UR4, !P0 ;  /* 0x00000004ff007c0c */ /* 0x000fe4000c705670 */
[----:B------:R-:W-:-:S04]  /*00c0*/  ULEA.HI UR5, UR5, UR4, URZ, 0x2 ;  /* 0x0000000405057291 */ /* 0x000fc8000f8f103f */
[----:B------:R-:W-:-:S04]  /*00d0*/  ULOP3.LUT UR5, UR5, 0xfffffffc, URZ, 0xc0, !UPT ;  /* 0xfffffffc05057892 */ /* 0x000fc8000f8ec03f */
[----:B------:R-:W-:-:S03]  /*00e0*/  UIADD3 UR4, UR4, -UR5, URZ ;  /* 0x8000000504047290 */ /* 0x000fc6000fffe03f */
[----:B0-----:R-:W-:Y:S09]  /*00f0*/  @P0 BRA `(.L_x_1) ;  /* 0x0000000000200947 */ /* 0x001ff20003800000 */
[----:B------:R-:W-:Y:S02]  /*0100*/  ULDC.64 UR6, c[0x0][0x198] ;  /* 0x0000660000067ab9 */ /* 0x000fe40000000a00 */
[----:B------:R-:W-:Y:S02]  /*0110*/  UIADD3 UR8, UP0, UR6, 0xf0, URZ ;  /* 0x000000f006087890 */ /* 0x000fe4000ff1e03f */
[----:B------:R-:W-:Y:S02]  /*0120*/  UIADD3 UR6, UP1, UR6, 0x1f0, URZ ;  /* 0x000001f006067890 */ /* 0x000fe4000ff3e03f */
[----:B------:R-:W-:Y:S02]  /*0130*/  UIADD3.X UR9, URZ, UR7, URZ, UP0, !UPT ;  /* 0x000000073f097290 */ /* 0x000fe400087fe43f */
[----:B------:R-:W-:-:S07]  /*0140*/  UIADD3.X UR7, URZ, UR7, URZ, UP1, !UPT ;  /* 0x000000073f077290 */ /* 0x000fce0008ffe43f */
[----:B------:R0:W-:Y:S02]  /*0150*/  UTMACCTL.PF [UR8] ;  /* 0x00000000080079b9 */ /* 0x0001e40008040000 */
[----:B------:R0:W-:Y:S02]  /*0160*/  UTMACCTL.PF [UR6] ;  /* 0x00000000060079b9 */ /* 0x0001e40008040000 */
[----:B0-----:R-:W-:Y:S01]  /*0170*/  NOP ;  /* 0x0000000000007918 */ /* 0x001fe20000000000 */
.L_x_1:
[----:B------:R-:W-:Y:S05]  /*0180*/  BSYNC B0 ;  /* 0x0000000000007941 */ /* 0x000fea0003800000 */
.L_x_0:
[----:B------:R-:W0:Y:S01]  /*0190*/  SHFL.IDX PT, R5, R0, RZ, 0x1f ;  /* 0x00001fff00057589 */ /* 0x000e2200000e0000 */
[----:B-1----:R-:W-:Y:S01]  /*01a0*/  R2UR UR13, R4 ;  /* 0x00000000040d72ca */ /* 0x002fe200000e0000 */
[----:B------:R-:W-:-:S04]  /*01b0*/  UISETP.NE.AND UP0, UPT, UR4, 0x3, UPT ;  /* 0x000000030400788c */ /* 0x000fc8000bf05270 */
[----:B------:R-:W-:-:S08]  /*01c0*/  UISETP.EQ.OR UP0, UPT, UR4, URZ, !UP0 ;  /* 0x0000003f0400728c */ /* 0x000fd0000c702670 */
[----:B------:R-:W-:Y:S02]  /*01d0*/  UIADD3 UR12, UR13, -0x1, URZ ;  /* 0xffffffff0d0c7890 */ /* 0x000fe4000fffe03f */
[----:B------:R-:W-:Y:S02]  /*01e0*/  UISETP.EQ.AND UP0, UPT, UR13, URZ, UP0 ;  /* 0x0000003f0d00728c */ /* 0x000fe40008702270 */
[----:B------:R-:W-:Y:S02]  /*01f0*/  UISETP.GE.U32.AND UP1, UPT, UR12, 0x2, UPT ;  /* 0x000000020c00788c */ /* 0x000fe4000bf26070 */
[----:B------:R-:W-:Y:S01]  /*0200*/  USEL UR37, URZ, 0x1, !UP0 ;  /* 0x000000013f257887 */ /* 0x000fe2000c000000 */
[----:B0-----:R-:W-:-:S03]  /*0210*/  ISETP.NE.AND P0, PT, R5, RZ, PT ;  /* 0x000000ff0500720c */ /* 0x001fc60003f05270 */
[----:B------:R-:W-:-:S10]  /*0220*/  USEL UR37, UR37, 0x2, UP1 ;  /* 0x0000000225257887 */ /* 0x000fd40008800000 */
[----:B------:R-:W-:Y:S05]  /*0230*/  @P0 BRA `(.L_x_2) ;  /* 0x0000000000a40947 */ /* 0x000fea0003800000 */
[----:B------:R-:W-:Y:S01]  /*0240*/  ELECT P0, URZ, PT ;  /* 0x00000000003f782f */ /* 0x000fe20003800000 */
[----:B------:R-:W-:-:S12]  /*0250*/  BSSY B0, `(.L_x_2) ;  /* 0x0000027000007945 */ /* 0x000fd80003800000 */
[----:B------:R-:W-:Y:S05]  /*0260*/  @!P0 BRA `(.L_x_3) ;  /* 0x0000000000948947 */ /* 0x000fea0003800000 */
[----:B------:R-:W0:Y:S01]  /*0270*/  S2UR UR6, SR_CgaCtaId ;  /* 0x00000000000679c3 */ /* 0x000e220000008800 */
[----:B------:R-:W-:Y:S01]  /*0280*/  UMOV UR5, 0x400 ;  /* 0x0000040000057882 */ /* 0x000fe20000000000 */
[----:B------:R-:W-:Y:S01]  /*0290*/  UMOV UR7, 0x1 ;  /* 0x0000000100077882 */ /* 0x000fe20000000000 */
[----:B------:R-:W-:Y:S02]  /*02a0*/  UMOV UR8, 0x80 ;  /* 0x0000008000087882 */ /* 0x000fe40000000000 */
[----:B------:R-:W-:-:S04]  /*02b0*/  UIADD3 UR8, -UR8, 0x100000, URZ ;  /* 0x0010000008087890 */ /* 0x000fc8000fffe13f */
[----:B------:R-:W-:Y:S02]  /*02c0*/  USHF.L.U32 UR9, UR8, 0xb, URZ ;  /* 0x0000000b08097899 */ /* 0x000fe4000800063f */
[----:B------:R-:W-:Y:S02]  /*02d0*/  USHF.L.U32 UR8, UR8, 0x1, URZ ;  /* 0x0000000108087899 */ /* 0x000fe4000800063f */
[----:B0-----:R-:W-:Y:S02]  /*02e0*/  ULEA UR5, UR6, UR5, 0x18 ;  /* 0x0000000506057291 */ /* 0x001fe4000f8ec03f */
[----:B------:R-:W-:-:S04]  /*02f0*/  UIADD3 UR6, -UR7, 0x100000, URZ ;  /* 0x0010000007067890 */ /* 0x000fc8000fffe13f */
[----:B------:R-:W-:Y:S02]  /*0300*/  USHF.L.U32 UR7, UR6, 0xb, URZ ;  /* 0x0000000b06077899 */ /* 0x000fe4000800063f */
[----:B------:R-:W-:Y:S01]  /*0310*/  USHF.L.U32 UR6, UR6, 0x1, URZ ;  /* 0x0000000106067899 */ /* 0x000fe2000800063f */
[----:B------:R-:W0:Y:S11]  /*0320*/  FENCE.VIEW.ASYNC.S ;  /* 0x00000000000073c6 */ /* 0x000e360000000000 */
[----:B0-----:R0:W1:Y:S01]  /*0330*/  SYNCS.EXCH.64 URZ, [UR5], UR6 ;  /* 0x00000006053f75b2 */ /* 0x0010620008000100 */
[----:B------:R0:W2:Y:S01]  /*0340*/  SYNCS.EXCH.64 URZ, [UR5+0x60], UR8 ;  /* 0x00006008053f75b2 */ /* 0x0000a20008000100 */
[----:B------:R0:W3:Y:S01]  /*0350*/  SYNCS.EXCH.64 URZ, [UR5+0x8], UR6 ;  /* 0x00000806053f75b2 */ /* 0x0000e20008000100 */
[----:B------:R0:W4:Y:S01]  /*0360*/  SYNCS.EXCH.64 URZ, [UR5+0x68], UR8 ;  /* 0x00006808053f75b2 */ /* 0x0001220008000100 */
[----:B------:R0:W0:Y:S01]  /*0370*/  SYNCS.EXCH.64 URZ, [UR5+0x10], UR6 ;  /* 0x00001006053f75b2 */ /* 0x0000220008000100 */
        /* <DEDUP_REMOVED lines=19> */
[----:B-1----:R-:W-:Y:S01]  /*04b0*/  NOP ;  /* 0x0000000000007918 */ /* 0x002fe20000000000 */
.L_x_3:
[----:B0-----:R-:W-:Y:S05]  /*04c0*/  BSYNC B0 ;  /* 0x0000000000007941 */ /* 0x001fea0003800000 */
.L_x_2:
[----:B------:R-:W0:Y:S01]  /*04d0*/  SHFL.IDX PT, R5, R0, RZ, 0x1f ;  /* 0x00001fff00057589 */ /* 0x000e2200000e0000 */
[----:B------:R-:W-:Y:S01]  /*04e0*/  ELECT P0, URZ, PT ;  /* 0x00000000003f782f */ /* 0x000fe20003800000 */
[----:B------:R-:W-:Y:S01]  /*04f0*/  NOP ;  /* 0x0000000000007918 */ /* 0x000fe20000000000 */
[----:B------:R-:W-:Y:S01]  /*0500*/  ELECT P1, URZ, PT ;  /* 0x00000000003f782f */ /* 0x000fe20003820000 */
[----:B------:R1:W5:Y:S01]  /*0510*/  SHFL.IDX PT, R4, R0, RZ, 0x1f ;  /* 0x00001fff00047589 */ /* 0x00036200000e0000 */
[----:B------:R-:W-:Y:S01]  /*0520*/  UMOV UR6, 0x20 ;  /* 0x0000002000067882 */ /* 0x000fe20000000000 */
[----:B------:R-:W-:Y:S01]  /*0530*/  UMOV UR9, 0x80 ;  /* 0x0000008000097882 */ /* 0x000fe20000000000 */
[----:B------:R-:W-:Y:S01]  /*0540*/  NOP ;  /* 0x0000000000007918 */ /* 0x000fe20000000000 */
[----:B------:R-:W2:Y:S01]  /*0550*/  SHFL.IDX PT, R2, R2, RZ, 0x1f ;  /* 0x00001fff02027589 */ /* 0x000ea200000e0000 */
[----:B------:R-:W-:Y:S01]  /*0560*/  ULDC.64 UR52, c[0x0][0x208] ;  /* 0x0000820000347ab9 */ /* 0x000fe20000000a00 */
[----:B-1----:R-:W-:-:S04]  /*0570*/  SHF.R.S32.HI R0, RZ, 0x1f, R3 ;  /* 0x0000001fff007819 */ /* 0x002fc80000011403 */
[----:B------:R-:W-:-:S04]  /*0580*/  LEA.HI R0, R0, R3, RZ, 0x7 ;  /* 0x0000000300007211 */ /* 0x000fc800078f38ff */
[----:B------:R-:W-:Y:S02]  /*0590*/  LOP3.LUT R0, R0, 0xffffff80, RZ, 0xc0, !PT ;  /* 0xffffff8000007812 */ /* 0x000fe400078ec0ff */
[----:B0-----:R-:W-:Y:S02]  /*05a0*/  ISETP.NE.OR P0, PT, R5, RZ, !P0 ;  /* 0x000000ff0500720c */ /* 0x001fe40004705670 */
[----:B-----5:R-:W-:Y:S01]  /*05b0*/  ISETP.NE.OR P1, PT, R4, RZ, !P1 ;  /* 0x000000ff0400720c */ /* 0x020fe20004f25670 */
[----:B------:R-:W-:-:S10]  /*05c0*/  IMAD.IADD R4, R3, 0x1, -R0 ;  /* 0x0000000103047824 */ /* 0x000fd400078e0a00 */
[----:B------:R-:W-:Y:S02]  /*05d0*/  VOTEU.ALL UP0, P0 ;  /* 0x00000000003f7886 */ /* 0x000fe40000000000 */
[----:B------:R-:W-:-:S03]  /*05e0*/  VOTEU.ALL UP1, P1 ;  /* 0x00000000003f7886 */ /* 0x000fc60000820000 */
[----:B------:R-:W0:Y:S01]  /*05f0*/  @!UP0 S2UR UR8, SR_CgaCtaId ;  /* 0x00000000000889c3 */ /* 0x000e220000008800 */
[----:B------:R-:W-:Y:S01]  /*0600*/  @!UP0 UMOV UR5, 0x400 ;  /* 0x0000040000058882 */ /* 0x000fe20000000000 */
[----:B------:R-:W-:-:S04]  /*0610*/  @!UP0 UIADD3 UR6, -UR6, 0x100000, URZ ;  /* 0x0010000006068890 */ /* 0x000fc8000fffe13f */
[----:B------:R-:W-:Y:S02]  /*0620*/  @!UP0 USHF.L.U32 UR7, UR6, 0xb, URZ ;  /* 0x0000000b06078899 */ /* 0x000fe4000800063f */
[----:B------:R-:W-:Y:S01]  /*0630*/  @!UP0 USHF.L.U32 UR6, UR6, 0x1, URZ ;  /* 0x0000000106068899 */ /* 0x000fe2000800063f */
[----:B------:R-:W-:Y:S01]  /*0640*/  @!UP1 UMOV UR10, 0x400 ;  /* 0x00000400000a9882 */ /* 0x000fe20000000000 */
[----:B------:R-:W-:Y:S01]  /*0650*/  VOTEU.ALL UP2, P1 ;  /* 0x00000000003f7886 */ /* 0x000fe20000840000 */
[----:B------:R-:W-:Y:S01]  /*0660*/  VOTEU.ALL UP3, P1 ;  /* 0x00000000003f7886 */ /* 0x000fe20000860000 */
[----:B------:R-:W-:Y:S01]  /*0670*/  VOTEU.ALL UP4, P1 ;  /* 0x00000000003f7886 */ /* 0x000fe20000880000 */
[----:B------:R-:W1:Y:S01]  /*0680*/  @!UP1 S2UR UR11, SR_CgaCtaId ;  /* 0x00000000000b99c3 */ /* 0x000e620000008800 */
[----:B------:R-:W-:Y:S01]  /*0690*/  VOTEU.ALL UP5, P1 ;  /* 0x00000000003f7886 */ /* 0x000fe200008a0000 */
[----:B------:R-:W-:Y:S01]  /*06a0*/  ISETP.NE.AND P1, PT, RZ, UR13, PT ;  /* 0x0000000dff007c0c */ /* 0x000fe2000bf25270 */
[----:B0-----:R-:W-:-:S02]  /*06b0*/  @!UP0 ULEA UR5, UR8, UR5, 0x18 ;  /* 0x0000000508058291 */ /* 0x001fc4000f8ec03f */
[----:B------:R-:W-:-:S04]  /*06c0*/  @!UP1 UIADD3 UR8, -UR9, 0x100000, URZ ;  /* 0x0010000009089890 */ /* 0x000fc8000fffe13f */
[----:B------:R-:W-:Y:S02]  /*06d0*/  @!UP1 USHF.L.U32 UR9, UR8, 0xb, URZ ;  /* 0x0000000b08099899 */ /* 0x000fe4000800063f */
[----:B------:R-:W-:Y:S01]  /*06e0*/  @!UP1 USHF.L.U32 UR8, UR8, 0x1, URZ ;  /* 0x0000000108089899 */ /* 0x000fe2000800063f */
[----:B------:R-:W-:Y:S01]  /*06f0*/  VOTEU.ALL UP0, P0 ;  /* 0x00000000003f7886 */ /* 0x000fe20000000000 */
[----:B-1----:R-:W-:Y:S01]  /*0700*/  @!UP1 ULEA UR10, UR11, UR10, 0x18 ;  /* 0x0000000a0b0a9291 */ /* 0x002fe2000f8ec03f */
[----:B------:R-:W-:Y:S01]  /*0710*/  VOTEU.ALL UP1, P0 ;  /* 0x00000000003f7886 */ /* 0x000fe20000020000 */
[----:B------:R-:W0:Y:S02]  /*0720*/  FENCE.VIEW.ASYNC.S ;  /* 0x00000000000073c6 */ /* 0x000e240000000000 */
[----:B0-----:R-:W3:Y:S02]  /*0730*/  @!UP0 SYNCS.EXCH.64 URZ, [UR5+0xf0], UR6 ;  /* 0x0000f006053f85b2 */ /* 0x001ee40008000100 */
[----:B------:R0:W3:Y:S01]  /*0740*/  @!UP1 SYNCS.EXCH.64 URZ, [UR5+0xf8], UR6 ;  /* 0x0000f806053f95b2 */ /* 0x0000e20008000100 */
[----:B------:R-:W-:Y:S01]  /*0750*/  NOP ;  /* 0x0000000000007918 */ /* 0x000fe20000000000 */
[----:B0-----:R-:W-:Y:S01]  /*0760*/  ULDC.64 UR6, c[0x0][0x598] ;  /* 0x0001660000067ab9 */ /* 0x001fe20000000a00 */
[----:B--2---:R-:W-:-:S02]  /*0770*/  R2UR UR5, R2 ;  /* 0x00000000020572ca */ /* 0x004fc400000e0000 */
[----:B------:R-:W-:Y:S01]  /*0780*/  ISETP.NE.U32.AND P0, PT, RZ, UR6, PT ;  /* 0x00000006ff007c0c */ /* 0x000fe2000bf05070 */
[----:B------:R0:W3:Y:S03]  /*0790*/  @!UP2 SYNCS.EXCH.64 URZ, [UR10+0xd0], UR8 ;  /* 0x0000d0080a3fa5b2 */ /* 0x0000e60008000100 */
[----:B------:R-:W-:Y:S01]  /*07a0*/  ISETP.NE.AND.EX P0, PT, RZ, UR7, PT, P0 ;  /* 0x00000007ff007c0c */ /* 0x000fe2000bf05300 */
[----:B------:R0:W3:Y:S01]  /*07b0*/  @!UP3 SYNCS.EXCH.64 URZ, [UR10+0xd8], UR8 ;  /* 0x0000d8080a3fb5b2 */ /* 0x0000e20008000100 */
[----:B------:R0:W3:Y:S01]  /*07c0*/  @!UP4 SYNCS.EXCH.64 URZ, [UR10+0xe0], UR8 ;  /* 0x0000e0080a3fc5b2 */ /* 0x0000e20008000100 */
[----:B------:R0:W3:Y:S01]  /*07d0*/  @!UP5 SYNCS.EXCH.64 URZ, [UR10+0xe8], UR8 ;  /* 0x0000e8080a3fd5b2 */ /* 0x0000e20008000100 */
[----:B------:R-:W-:Y:S01]  /*07e0*/  NOP ;  /* 0x0000000000007918 */ /* 0x000fe20000000000 */
[----:B---34-:R-:W-:Y:S08]  /*07f0*/  BAR.SYNC.DEFER_BLOCKING 0x0 ;  /* 0x0000000000007b1d */ /* 0x018ff00000010000 */
[----:B0-----:R-:W-:Y:S05]  /*0800*/  @!P0 BRA `(.L_x_4) ;  /* 0x00000000001c8947 */ /* 0x001fea0003800000 */
[----:B------:R-:W0:Y:S02]  /*0810*/  LDC.64 R6, c[0x0][0x598] ;  /* 0x00016600ff067b82 */ /* 0x000e240000000a00 */
[----:B0-----:R-:W2:Y:S02]  /*0820*/  LDG.E.64 R6, desc[UR52][R6.64] ;  /* 0x0000003406067981 */ /* 0x001ea4000c1e1b00 */
[----:B--2---:R-:W-:-:S04]  /*0830*/  ISETP.NE.U32.AND P0, PT, R6, RZ, PT ;  /* 0x000000ff0600720c */ /* 0x004fc80003f05070 */
[----:B------:R-:W-:-:S13]  /*0840*/  ISETP.NE.AND.EX P0, PT, R7, RZ, PT, P0 ;  /* 0x000000ff0700720c */ /* 0x000fda0003f05300 */
[----:B------:R-:W-:Y:S05]  /*0850*/  @!P0 BRA `(.L_x_4) ;  /* 0x0000000000088947 */ /* 0x000fea0003800000 */
[----:B------:R1:W5:Y:S01]  /*0860*/  LD.E R2, desc[UR52][R6.64] ;  /* 0x0000003406027980 */ /* 0x000362000c101900 */
[----:B------:R-:W-:Y:S05]  /*0870*/  BRA `(.L_x_5) ;  /* 0x0000000000247947 */ /* 0x000fea0003800000 */
.L_x_4:
[----:B------:R-:W-:Y:S02]  /*0880*/  ULDC.64 UR6, c[0x0][0x588] ;  /* 0x0001620000067ab9 */ /* 0x000fe40000000a00 */
[----:B------:R-:W-:-:S04]  /*0890*/  ISETP.NE.U32.AND P0, PT, RZ, UR6, PT ;  /* 0x00000006ff007c0c */ /* 0x000fc8000bf05070 */
[----:B------:R-:W-:-:S13]  /*08a0*/  ISETP.NE.AND.EX P0, PT, RZ, UR7, PT, P0 ;  /* 0x00000007ff007c0c */ /* 0x000fda000bf05300 */
[----:B------:R-:W-:Y:S05]  /*08b0*/  @!P0 BRA `(.L_x_6) ;  /* 0x00000000000c8947 */ /* 0x000fea0003800000 */
[----:B------:R-:W0:Y:S02]  /*08c0*/  LDC.64 R6, c[0x0][0x588] ;  /* 0x00016200ff067b82 */ /* 0x000e240000000a00 */
[----:B0-----:R0:W5:Y:S01]  /*08d0*/  LDG.E R2, desc[UR52][R6.64] ;  /* 0x0000003406027981 */ /* 0x001162000c1e1900 */
[----:B------:R-:W-:Y:S05]  /*08e0*/  BRA `(.L_x_5) ;  /* 0x0000000000087947 */ /* 0x000fea0003800000 */
.L_x_6:
[----:B------:R-:W-:Y:S02]  /*08f0*/  ULDC UR6, c[0x0][0x580] ;  /* 0x0001600000067ab9 */ /* 0x000fe40000000800 */
[----:B------:R-:W-:-:S07]  /*0900*/  IMAD.U32 R2, RZ, RZ, UR6 ;  /* 0x00000006ff027e24 */ /* 0x000fce000f8e00ff */
.L_x_5:
[----:B------:R-:W-:Y:S02]  /*0910*/  ULDC.64 UR6, c[0x0][0x5a0] ;  /* 0x0001680000067ab9 */ /* 0x000fe40000000a00 */
[----:B------:R-:W-:-:S04]  /*0920*/  ISETP.NE.U32.AND P0, PT, RZ, UR6, PT ;  /* 0x00000006ff007c0c */ /* 0x000fc8000bf05070 */
[----:B------:R-:W-:-:S13]  /*0930*/  ISETP.NE.AND.EX P0, PT, RZ, UR7, PT, P0 ;  /* 0x00000007ff007c0c */ /* 0x000fda000bf05300 */
[----:B------:R-:W-:Y:S05]  /*0940*/  @!P0 BRA `(.L_x_7) ;  /* 0x00000000001c8947 */ /* 0x000fea0003800000 */
[----:B01----:R-:W0:Y:S02]  /*0950*/  LDC.64 R6, c[0x0][0x5a0] ;  /* 0x00016800ff067b82 */ /* 0x003e240000000a00 */
[----:B0-----:R-:W2:Y:S02]  /*0960*/  LDG.E.64 R6, desc[UR52][R6.64] ;  /* 0x0000003406067981 */ /* 0x001ea4000c1e1b00 */
[----:B--2---:R-:W-:-:S04]  /*0970*/  ISETP.NE.U32.AND P0, PT, R6, RZ, PT ;  /* 0x000000ff0600720c */ /* 0x004fc80003f05070 */
[----:B------:R-:W-:-:S13]  /*0980*/  ISETP.NE.AND.EX P0, PT, R7, RZ, PT, P0 ;  /* 0x000000ff0700720c */ /* 0x000fda0003f05300 */
[----:B------:R-:W-:Y:S05]  /*0990*/  @!P0 BRA `(.L_x_7) ;  /* 0x0000000000088947 */ /* 0x000fea0003800000 */
[----:B------:R3:W5:Y:S01]  /*09a0*/  LD.E R16, desc[UR52][R6.64] ;  /* 0x0000003406107980 */ /* 0x000762000c101900 */
[----:B------:R-:W-:Y:S05]  /*09b0*/  BRA `(.L_x_8) ;  /* 0x0000000000247947 */ /* 0x000fea0003800000 */
.L_x_7:
[----:B------:R-:W-:Y:S02]  /*09c0*/  ULDC.64 UR6, c[0x0][0x590] ;  /* 0x0001640000067ab9 */ /* 0x000fe40000000a00 */
[----:B------:R-:W-:-:S04]  /*09d0*/  ISETP.NE.U32.AND P0, PT, RZ, UR6, PT ;  /* 0x00000006ff007c0c */ /* 0x000fc8000bf05070 */
[----:B------:R-:W-:-:S13]  /*09e0*/  ISETP.NE.AND.EX P0, PT, RZ, UR7, PT, P0 ;  /* 0x00000007ff007c0c */ /* 0x000fda000bf05300 */
[----:B------:R-:W-:Y:S05]  /*09f0*/  @!P0 BRA `(.L_x_9) ;  /* 0x00000000000c8947 */ /* 0x000fea0003800000 */
[----:B------:R-:W2:Y:S02]  /*0a00*/  LDC.64 R16, c[0x0][0x590] ;  /* 0x00016400ff107b82 */ /* 0x000ea40000000a00 */
[----:B--2---:R2:W5:Y:S01]  /*0a10*/  LDG.E R16, desc[UR52][R16.64] ;  /* 0x0000003410107981 */ /* 0x004562000c1e1900 */
[----:B------:R-:W-:Y:S05]  /*0a20*/  BRA `(.L_x_8) ;  /* 0x0000000000087947 */ /* 0x000fea0003800000 */
.L_x_9:
[----:B------:R-:W-:Y:S02]  /*0a30*/  ULDC UR6, c[0x0][0x584] ;  /* 0x0001610000067ab9 */ /* 0x000fe40000000800 */
[----:B------:R-:W-:-:S07]  /*0a40*/  IMAD.U32 R16, RZ, RZ, UR6 ;  /* 0x00000006ff107e24 */ /* 0x000fce000f8e00ff */
.L_x_8:
[----:B------:R-:W4:Y:S01]  /*0a50*/  LDC R0, c[0x0][0x65c] ;  /* 0x00019700ff007b82 */ /* 0x000f220000000800 */
[----:B------:R-:W2:Y:S01]  /*0a60*/  S2R R14, SR_CTAID.Y ;  /* 0x00000000000e7919 */ /* 0x000ea20000002600 */
[----:B01-3--:R-:W-:Y:S01]  /*0a70*/  IMAD.MOV.U32 R7, RZ, RZ, RZ ;  /* 0x000000ffff077224 */ /* 0x00bfe200078e00ff */
[----:B------:R-:W-:Y:S01]  /*0a80*/  UISETP.NE.AND UP0, UPT, UR13, 0x2, UPT ;  /* 0x000000020d00788c */ /* 0x000fe2000bf05270 */
[----:B------:R-:W0:Y:S01]  /*0a90*/  S2R R6, SR_CTAID.X ;  /* 0x0000000000067919 */ /* 0x000e220000002500 */
[----:B------:R-:W-:Y:S01]  /*0aa0*/  ULDC UR8, c[0x0][0x28c] ;  /* 0x0000a30000087ab9 */ /* 0x000fe20000000800 */
[----:B------:R-:W-:Y:S01]  /*0ab0*/  UMOV UR49, URZ ;  /* 0x0000003f00317c82 */ /* 0x000fe20008000000 */
[----:B------:R-:W-:Y:S02]  /*0ac0*/  UIADD3 UR8, UR8, 0xf, URZ ;  /* 0x0000000f08087890 */ /* 0x000fe4000fffe03f */
[----:B------:R-:W-:Y:S01]  /*0ad0*/  PLOP3.LUT P0, PT, PT, PT, UP0, 0x80, 0x0 ;  /* 0x000000000000781c */ /* 0x000fe20003f0f008 */
[----:B------:R-:W-:Y:S01]  /*0ae0*/  UMOV UR36, URZ ;  /* 0x0000003f00247c82 */ /* 0x000fe20008000000 */
[----:B------:R-:W-:Y:S01]  /*0af0*/  ULDC.64 UR10, c[0x0][0x650] ;  /* 0x00019400000a7ab9 */ /* 0x000fe20000000a00 */
[----:B------:R-:W-:-:S04]  /*0b00*/  USHF.R.S32.HI UR9, URZ, 0x1f, UR8 ;  /* 0x0000001f3f097899 */ /* 0x000fc80008011408 */
[----:B------:R-:W-:-:S04]  /*0b10*/  ULEA.HI UR9, UR9, UR8, URZ, 0x4 ;  /* 0x0000000809097291 */ /* 0x000fc8000f8f203f */
[----:B------:R-:W-:Y:S01]  /*0b20*/  USHF.R.S32.HI UR38, URZ, 0x4, UR9 ;  /* 0x000000043f267899 */ /* 0x000fe20008011409 */
[----:B----4-:R-:W-:-:S13]  /*0b30*/  ISETP.NE.AND P2, PT, R0, 0x1, PT ;  /* 0x000000010000780c */ /* 0x010fda0003f45270 */
[----:B------:R-:W0:Y:S01]  /*0b40*/  @P2 LDC R11, c[0x0][0x10] ;  /* 0x00000400ff0b2b82 */ /* 0x000e220000000800 */
[----:B--2---:R-:W-:Y:S02]  /*0b50*/  @P2 IMAD.MOV.U32 R8, RZ, RZ, R14 ;  /* 0x000000ffff082224 */ /* 0x004fe400078e000e */
[----:B------:R-:W-:-:S05]  /*0b60*/  @P2 IMAD.MOV.U32 R9, RZ, RZ, RZ ;  /* 0x000000ffff092224 */ /* 0x000fca00078e00ff */
[----:B------:R-:W1:Y:S01]  /*0b70*/  @!P2 LDC R5, c[0x0][0xc] ;  /* 0x00000300ff05ab82 */ /* 0x000e620000000800 */
[----:B------:R-:W-:Y:S01]  /*0b80*/  ULDC UR6, c[0x0][0xc] ;  /* 0x0000030000067ab9 */ /* 0x000fe20000000800 */
[----:B------:R-:W-:Y:S01]  /*0b90*/  ULDC UR7, c[0x0][0x10] ;  /* 0x0000040000077ab9 */ /* 0x000fe20000000800 */
[----:B------:R-:W-:Y:S01]  /*0ba0*/  ULDC UR8, c[0x0][0x14] ;  /* 0x0000050000087ab9 */ /* 0x000fe20000000800 */
[----:B------:R-:W-:-:S04]  /*0bb0*/  UIMAD.WIDE.U32 UR6, UR6, UR7, URZ ;  /* 0x00000007060672a5 */ /* 0x000fc8000f8e003f */
[----:B------:R-:W-:Y:S02]  /*0bc0*/  UIMAD.WIDE.U32 UR50, UR6, UR8, URZ ;  /* 0x00000008063272a5 */ /* 0x000fe4000f8e003f */
[----:B------:R-:W-:-:S04]  /*0bd0*/  UIMAD UR39, UR7, UR8, URZ ;  /* 0x00000008072772a4 */ /* 0x000fc8000f8e023f */
[----:B------:R-:W-:Y:S01]  /*0be0*/  UIADD3 UR39, UR51, UR39, URZ ;  /* 0x0000002733277290 */ /* 0x000fe2000fffe03f */
[----:B0-----:R-:W-:-:S04]  /*0bf0*/  @P2 IMAD.WIDE.U32 R10, R6, R11, R8 ;  /* 0x0000000b060a2225 */ /* 0x001fc800078e0008 */
[----:B------:R-:W-:Y:S02]  /*0c00*/  @P2 IMAD.MOV.U32 R13, RZ, RZ, R10 ;  /* 0x000000ffff0d2224 */ /* 0x000fe400078e000a */
[----:B-1----:R-:W-:-:S04]  /*0c10*/  @!P2 IMAD.WIDE.U32 R8, R5, R14, R6 ;  /* 0x0000000e0508a225 */ /* 0x002fc800078e0006 */
[----:B------:R-:W-:Y:S02]  /*0c20*/  @P2 IMAD.MOV.U32 R5, RZ, RZ, RZ ;  /* 0x000000ffff052224 */ /* 0x000fe400078e00ff */
[----:B------:R-:W-:Y:S02]  /*0c30*/  @!P2 IMAD.MOV.U32 R13, RZ, RZ, R8 ;  /* 0x000000ffff0da224 */ /* 0x000fe400078e0008 */
[----:B------:R-:W-:Y:S02]  /*0c40*/  @P2 IMAD.IADD R12, R11, 0x1, R5 ;  /* 0x000000010b0c2824 */ /* 0x000fe400078e0205 */
[----:B------:R-:W-:Y:S01]  /*0c50*/  @!P2 IMAD.MOV.U32 R12, RZ, RZ, R9 ;  /* 0x000000ffff0ca224 */ /* 0x000fe200078e0009 */
[----:B------:R0:W-:Y:S01]  /*0c60*/  STL [R1+0x204], R13 ;  /* 0x0002040d01007387 */ /* 0x0001e20000100800 */
[----:B------:R-:W-:Y:S02]  /*0c70*/  IMAD.MOV.U32 R22, RZ, RZ, R13 ;  /* 0x000000ffff167224 */ /* 0x000fe400078e000d */
[----:B------:R-:W-:Y:S01]  /*0c80*/  IMAD.MOV.U32 R23, RZ, RZ, R12 ;  /* 0x000000ffff177224 */ /* 0x000fe200078e000c */
[----:B------:R0:W-:Y:S01]  /*0c90*/  STL [R1+0x200], R12 ;  /* 0x0002000c01007387 */ /* 0x0001e20000100800 */
[----:B------:R-:W-:Y:S05]  /*0ca0*/  @P0 BRA `(.L_x_10) ;  /* 0x0000000000280947 */ /* 0x000fea0003800000 */
[----:B------:R-:W-:Y:S01]  /*0cb0*/  IADD3 R22, P0, R22, UR50, RZ ;  /* 0x0000003216167c10 */ /* 0x000fe2000ff1e0ff */
[----:B------:R-:W-:Y:S02]  /*0cc0*/  UISETP.GE.U32.AND UP0, UPT, UR38, 0xc, UPT ;  /* 0x0000000c2600788c */ /* 0x000fe4000bf06070 */
[----:B------:R-:W-:Y:S01]  /*0cd0*/  UIMAD.WIDE.U32 UR6, UR38, -0x55555555, URZ ;  /* 0xaaaaaaab260678a5 */ /* 0x000fe2000f8e003f */
[----:B------:R-:W-:Y:S01]  /*0ce0*/  IADD3.X R23, R23, UR39, RZ, P0, !PT ;  /* 0x0000002717177c10 */ /* 0x000fe200087fe4ff */
[----:B------:R1:W-:Y:S01]  /*0cf0*/  STL [R1+0x204], R22 ;  /* 0x0002041601007387 */ /* 0x0003e20000100800 */
[----:B------:R-:W-:Y:S01]  /*0d00*/  UMOV UR36, URZ ;  /* 0x0000003f00247c82 */ /* 0x000fe20008000000 */
[----:B------:R-:W-:Y:S02]  /*0d10*/  USHF.R.U32.HI UR6, URZ, 0x3, UR7 ;  /* 0x000000033f067899 */ /* 0x000fe40008011607 */
[----:B------:R1:W-:Y:S02]  /*0d20*/  STL [R1+0x200], R23 ;  /* 0x0002001701007387 */ /* 0x0003e40000100800 */
[----:B------:R-:W-:-:S02]  /*0d30*/  UIMAD UR49, UR6, -0xc, UR38 ;  /* 0xfffffff4063178a4 */ /* 0x000fc4000f8e0226 */
[----:B------:R-:W-:-:S12]  /*0d40*/  @UP0 ULOP3.LUT UR36, UR6, 0x1, URZ, 0xc0, !UPT ;  /* 0x0000000106240892 */ /* 0x000fd8000f8ec03f */
.L_x_10:
[----:B------:R-:W-:Y:S01]  /*0d50*/  ISETP.GE.U32.AND P0, PT, R22, UR10, PT ;  /* 0x0000000a16007c0c */ /* 0x000fe2000bf06070 */
[----:B------:R-:W-:Y:S01]  /*0d60*/  IMAD.MOV.U32 R18, RZ, RZ, -0x1 ;  /* 0xffffffffff127424 */ /* 0x000fe200078e00ff */
[----:B------:R-:W-:Y:S01]  /*0d70*/  PRMT R0, RZ, 0x7610, R0 ;  /* 0x00007610ff007816 */ /* 0x000fe20000000000 */
[----:B------:R-:W-:Y:S01]  /*0d80*/  IMAD.MOV.U32 R19, RZ, RZ, -0x1 ;  /* 0xffffffffff137424 */ /* 0x000fe200078e00ff */
[----:B------:R-:W-:Y:S01]  /*0d90*/  ISETP.GE.U32.AND.EX P0, PT, R23, UR11, PT, P0 ;  /* 0x0000000b17007c0c */ /* 0x000fe2000bf06100 */
[----:B------:R-:W-:-:S12]  /*0da0*/  IMAD.MOV.U32 R17, RZ, RZ, -0x1 ;  /* 0xffffffffff117424 */ /* 0x000fd800078e00ff */
[----:B------:R-:W-:Y:S05]  /*0db0*/  @P0 BRA `(.L_x_11) ;  /* 0x0000000400640947 */ /* 0x000fea0003800000 */
[----:B------:R-:W2:Y:S01]  /*0dc0*/  LDC.64 R18, c[0x0][0x628] ;  /* 0x00018a00ff127b82 */ /* 0x000ea20000000a00 */
[----:B------:R-:W-:Y:S02]  /*0dd0*/  IMAD.MOV.U32 R8, RZ, RZ, R22 ;  /* 0x000000ffff087224 */ /* 0x000fe400078e0016 */
[----:B------:R-:W-:-:S05]  /*0de0*/  IMAD.MOV.U32 R9, RZ, RZ, R23 ;  /* 0x000000ffff097224 */ /* 0x000fca00078e0017 */
[----:B------:R-:W3:Y:S08]  /*0df0*/  LDC R0, c[0x0][0x630] ;  /* 0x00018c00ff007b82 */ /* 0x000ef00000000800 */
[----:B------:R-:W4:Y:S01]  /*0e00*/  LDC.64 R20, c[0x0][0x620] ;  /* 0x00018800ff147b82 */ /* 0x000f220000000a00 */
[----:B--2---:R-:W-:-:S04]  /*0e10*/  ISETP.NE.U32.AND P0, PT, R18, RZ, PT ;  /* 0x000000ff1200720c */ /* 0x004fc80003f05070 */
[----:B------:R-:W-:-:S13]  /*0e20*/  ISETP.NE.AND.EX P0, PT, R19, RZ, PT, P0 ;  /* 0x000000ff1300720c */ /* 0x000fda0003f05300 */
[----:B---34-:R-:W-:Y:S05]  /*0e30*/  @!P0 BRA `(.L_x_12) ;  /* 0x0000000000288947 */ /* 0x018fea0003800000 */
[----:B------:R-:W2:Y:S02]  /*0e40*/  LDC R5, c[0x0][0x634] ;  /* 0x00018d00ff057b82 */ /* 0x000ea40000000800 */
[----:B--2---:R-:W-:-:S05]  /*0e50*/  IADD3 R5, P0, R22, R5, RZ ;  /* 0x0000000516057210 */ /* 0x004fca0007f1e0ff */
[----:B------:R-:W-:-:S04]  /*0e60*/  IMAD.X R15, RZ, RZ, R23, P0 ;  /* 0x000000ffff0f7224 */ /* 0x000fc800000e0617 */
[----:B------:R-:W-:-:S04]  /*0e70*/  IMAD.WIDE.U32 R8, R15, R18, RZ ;  /* 0x000000120f087225 */ /* 0x000fc800078e00ff */
[----:B------:R-:W-:-:S04]  /*0e80*/  IMAD.WIDE.U32 R10, P0, R5, R19, R8 ;  /* 0x00000013050a7225 */ /* 0x000fc80007800008 */
[----:B------:R-:W-:-:S04]  /*0e90*/  IMAD.WIDE.U32 R8, R5, R18, RZ ;  /* 0x0000001205087225 */ /* 0x000fc800078e00ff */
[----:B0-----:R-:W-:Y:S01]  /*0ea0*/  IMAD.X R13, RZ, RZ, RZ, P0 ;  /* 0x000000ffff0d7224 */ /* 0x001fe200000e06ff */
[----:B------:R-:W-:Y:S01]  /*0eb0*/  IADD3 RZ, P0, R9, R10, RZ ;  /* 0x0000000a09ff7210 */ /* 0x000fe20007f1e0ff */
[----:B------:R-:W-:-:S04]  /*0ec0*/  IMAD.MOV.U32 R12, RZ, RZ, R11 ;  /* 0x000000ffff0c7224 */ /* 0x000fc800078e000b */
[----:B------:R-:W-:-:S08]  /*0ed0*/  IMAD.WIDE.U32.X R8, R15, R19, R12, P0 ;  /* 0x000000130f087225 */ /* 0x000fd000000e040c */
.L_x_12:
[-CC-:B------:R-:W-:Y:S01]  /*0ee0*/  SHF.R.U64 R26, R8, R0.reuse, R9.reuse ;  /* 0x00000000081a7219 */ /* 0x180fe20000001209 */
[----:B------:R-:W2:Y:S01]  /*0ef0*/  LDC.64 R24, c[0x0][0x640] ;  /* 0x00019000ff187b82 */ /* 0x000ea20000000a00 */
[----:B------:R-:W-:Y:S01]  /*0f00*/  SHF.R.U32.HI R5, RZ, R0, R9 ;  /* 0x00000000ff057219 */ /* 0x000fe20000011609 */
[----:B------:R-:W-:Y:S01]  /*0f10*/  IMAD.MOV.U32 R8, RZ, RZ, R22 ;  /* 0x000000ffff087224 */ /* 0x000fe200078e0016 */
[----:B------:R-:W-:Y:S01]  /*0f20*/  IADD3 R7, P0, RZ, -R26, RZ ;  /* 0x8000001aff077210 */ /* 0x000fe20007f1e0ff */
[----:B------:R-:W-:Y:S01]  /*0f30*/  IMAD.MOV.U32 R9, RZ, RZ, R23 ;  /* 0x000000ffff097224 */ /* 0x000fe200078e0017 */
[----:B------:R-:W-:Y:S01]  /*0f40*/  I2FP.F32.U32 R0, R6 ;  /* 0x0000000600007245 */ /* 0x000fe20000201000 */
[----:B------:R-:W-:Y:S02]  /*0f50*/  ULDC UR6, c[0x0][0x150] ;  /* 0x0000540000067ab9 */ /* 0x000fe40000000800 */
[----:B0-----:R-:W0:Y:S01]  /*0f60*/  LDC R12, c[0x0][0x618] ;  /* 0x00018600ff0c7b82 */ /* 0x001e220000000800 */
[----:B------:R-:W-:-:S02]  /*0f70*/  IMAD.X R11, RZ, RZ, ~R5, P0 ;  /* 0x000000ffff0b7224 */ /* 0x000fc400000e0e05 */
[----:B------:R-:W-:Y:S01]  /*0f80*/  FMUL R0, R0, UR6 ;  /* 0x0000000600007c20 */ /* 0x000fe20008400000 */
[----:B------:R-:W-:Y:S01]  /*0f90*/  IMAD.WIDE.U32 R8, R7, R20, R8 ;  /* 0x0000001407087225 */ /* 0x000fe200078e0008 */
[----:B------:R-:W-:-:S03]  /*0fa0*/  ULDC UR6, c[0x0][0x154] ;  /* 0x0000550000067ab9 */ /* 0x000fc60000000800 */
[----:B------:R-:W-:Y:S01]  /*0fb0*/  IMAD R10, R11, R20, RZ ;  /* 0x000000140b0a7224 */ /* 0x000fe200078e02ff */
[----:B------:R-:W3:Y:S01]  /*0fc0*/  LDC R5, c[0x0][0x144] ;  /* 0x00005100ff057b82 */ /* 0x000ee20000000800 */
[----:B------:R-:W4:Y:S01]  /*0fd0*/  F2I.U32.TRUNC.NTZ R0, R0 ;  /* 0x0000000000007305 */ /* 0x000f22000020f000 */
[----:B------:R-:W-:Y:S02]  /*0fe0*/  IMAD.MOV.U32 R11, RZ, RZ, -0x1 ;  /* 0xffffffffff0b7424 */ /* 0x000fe400078e00ff */
[----:B------:R-:W-:-:S04]  /*0ff0*/  IMAD R7, R7, R21, R10 ;  /* 0x0000001507077224 */ /* 0x000fc800078e020a */
[----:B------:R-:W1:Y:S01]  /*1000*/  LDC R20, c[0x0][0x608] ;  /* 0x00018200ff147b82 */ /* 0x000e620000000800 */
[----:B------:R-:W-:Y:S01]  /*1010*/  IMAD.IADD R9, R9, 0x1, R7 ;  /* 0x0000000109097824 */ /* 0x000fe200078e0207 */
[----:B--2---:R-:W-:Y:S02]  /*1020*/  ISETP.NE.U32.AND P0, PT, R24, RZ, PT ;  /* 0x000000ff1800720c */ /* 0x004fe40003f05070 */
[----:B------:R-:W-:Y:S02]  /*1030*/  I2FP.F32.U32 R7, R14 ;  /* 0x0000000e00077245 */ /* 0x000fe40000201000 */
[----:B------:R-:W-:Y:S02]  /*1040*/  ISETP.NE.AND.EX P0, PT, R25, RZ, PT, P0 ;  /* 0x000000ff1900720c */ /* 0x000fe40003f05300 */
[----:B------:R-:W2:Y:S01]  /*1050*/  LDC R10, c[0x0][0x658] ;  /* 0x00019600ff0a7b82 */ /* 0x000ea20000000800 */
[-CC-:B0-----:R-:W-:Y:S01]  /*1060*/  SHF.R.U64 R18, R8, R12.reuse, R9.reuse ;  /* 0x0000000c08127219 */ /* 0x181fe20000001209 */
[----:B----4-:R-:W-:Y:S01]  /*1070*/  IMAD.MOV R8, RZ, RZ, -R0 ;  /* 0x000000ffff087224 */ /* 0x010fe200078e0a00 */
[----:B------:R-:W-:Y:S01]  /*1080*/  SHF.R.U32.HI R9, RZ, R12, R9 ;  /* 0x0000000cff097219 */ /* 0x000fe20000011609 */
[----:B------:R-:W-:-:S04]  /*1090*/  FMUL R7, R7, UR6 ;  /* 0x0000000607077c20 */ /* 0x000fc80008400000 */
[----:B------:R-:W0:Y:S01]  /*10a0*/  LDC R15, c[0x0][0x148] ;  /* 0x00005200ff0f7b82 */ /* 0x000e220000000800 */
[----:B---3--:R-:W-:Y:S01]  /*10b0*/  IMAD R0, R5, R8, R6 ;  /* 0x0000000805007224 */ /* 0x008fe200078e0206 */
[----:B------:R3:W4:Y:S06]  /*10c0*/  F2I.U32.TRUNC.NTZ R13, R7 ;  /* 0x00000007000d7305 */ /* 0x00072c000020f000 */
[----:B-1----:R-:W1:Y:S01]  /*10d0*/  LDC R22, c[0x0][0x600] ;  /* 0x00018000ff167b82 */ /* 0x002e620000000800 */
[-CC-:B------:R-:W-:Y:S02]  /*10e0*/  SHF.R.U64 R27, R18, R20.reuse, R9.reuse ;  /* 0x00000014121b7219 */ /* 0x180fe40000001209 */
[----:B------:R-:W-:Y:S01]  /*10f0*/  SHF.R.U32.HI R5, RZ, R20, R9 ;  /* 0x00000014ff057219 */ /* 0x000fe20000011609 */
[----:B------:R-:W-:-:S04]  /*1100*/  IMAD.MOV.U32 R9, RZ, RZ, 0x1 ;  /* 0x00000001ff097424 */ /* 0x000fc800078e00ff */
[----:B------:R-:W0:Y:S01]  /*1110*/  LDC R19, c[0x0][0x648] ;  /* 0x00019200ff137b82 */ /* 0x000e220000000800 */
[-C--:B--2---:R-:W-:Y:S02]  /*1120*/  SHF.L.U32 R6, R11, R10.reuse, RZ ;  /* 0x0000000a0b067219 */ /* 0x084fe400000006ff */
[-CC-:B------:R-:W-:Y:S02]  /*1130*/  SHF.R.U64 R20, R27, R10.reuse, R5.reuse ;  /* 0x0000000a1b147219 */ /* 0x180fe40000001205 */
[----:B------:R-:W-:Y:S02]  /*1140*/  SHF.R.U32.HI R17, RZ, R10, R5 ;  /* 0x0000000aff117219 */ /* 0x000fe40000011605 */
[----:B------:R-:W-:Y:S01]  /*1150*/  LOP3.LUT R12, RZ, R6, RZ, 0x33, !PT ;  /* 0x00000006ff0c7212 */ /* 0x000fe200078e33ff */
[----:B------:R-:W2:Y:S01]  /*1160*/  LDC R21, c[0x0][0x638] ;  /* 0x00018e00ff157b82 */ /* 0x000ea20000000800 */
[----:B------:R-:W-:Y:S01]  /*1170*/  SHF.L.U32 R5, R9, R10, RZ ;  /* 0x0000000a09057219 */ /* 0x000fe200000006ff */
[----:B------:R-:W-:-:S02]  /*1180*/  IMAD.MOV.U32 R6, RZ, RZ, R20 ;  /* 0x000000ffff067224 */ /* 0x000fc400078e0014 */
[----:B---3--:R-:W-:-:S04]  /*1190*/  IMAD.MOV.U32 R7, RZ, RZ, R17 ;  /* 0x000000ffff077224 */ /* 0x008fc800078e0011 */
[----:B------:R-:W3:Y:S01]  /*11a0*/  LDC R23, c[0x0][0x610] ;  /* 0x00018400ff177b82 */ /* 0x000ee20000000800 */
[----:B----4-:R-:W-:Y:S05]  /*11b0*/  @!P0 BRA `(.L_x_13) ;  /* 0x0000000000288947 */ /* 0x010fea0003800000 */
[----:B------:R-:W4:Y:S02]  /*11c0*/  LDC R11, c[0x0][0x64c] ;  /* 0x00019300ff0b7b82 */ /* 0x000f240000000800 */
[----:B----4-:R-:W-:-:S05]  /*11d0*/  IADD3 R11, P0, R20, R11, RZ ;  /* 0x0000000b140b7210 */ /* 0x010fca0007f1e0ff */
[----:B------:R-:W-:-:S04]  /*11e0*/  IMAD.X R17, RZ, RZ, R17, P0 ;  /* 0x000000ffff117224 */ /* 0x000fc800000e0611 */
[----:B------:R-:W-:-:S04]  /*11f0*/  IMAD.WIDE.U32 R6, R17, R24, RZ ;  /* 0x0000001811067225 */ /* 0x000fc800078e00ff */
[----:B------:R-:W-:-:S04]  /*1200*/  IMAD.WIDE.U32 R8, P0, R11, R25, R6 ;  /* 0x000000190b087225 */ /* 0x000fc80007800006 */
[----:B------:R-:W-:-:S04]  /*1210*/  IMAD.WIDE.U32 R6, R11, R24, RZ ;  /* 0x000000180b067225 */ /* 0x000fc800078e00ff */
[----:B------:R-:W-:Y:S01]  /*1220*/  IMAD.X R11, RZ, RZ, RZ, P0 ;  /* 0x000000ffff0b7224 */ /* 0x000fe200000e06ff */
[----:B------:R-:W-:Y:S01]  /*1230*/  IADD3 RZ, P0, R7, R8, RZ ;  /* 0x0000000807ff7210 */ /* 0x000fe20007f1e0ff */
[----:B------:R-:W-:-:S04]  /*1240*/  IMAD.MOV.U32 R10, RZ, RZ, R9 ;  /* 0x000000ffff0a7224 */ /* 0x000fc800078e0009 */
[----:B------:R-:W-:-:S08]  /*1250*/  IMAD.WIDE.U32.X R6, R17, R25, R10, P0 ;  /* 0x0000001911067225 */ /* 0x000fd000000e040a */
.L_x_13:
[----:B0-----:R-:W-:Y:S01]  /*1260*/  SHF.R.U64 R6, R6, R19, R7 ;  /* 0x0000001306067219 */ /* 0x001fe20000001207 */
[----:B-1----:R-:W-:Y:S01]  /*1270*/  VIADD R7, R22, 0xffffffff ;  /* 0xffffffff16077836 */ /* 0x002fe20000000000 */
[----:B------:R-:W-:Y:S01]  /*1280*/  LOP3.LUT R12, R27, R12, RZ, 0xc0, !PT ;  /* 0x0000000c1b0c7212 */ /* 0x000fe200078ec0ff */
[----:B------:R-:W-:Y:S02]  /*1290*/  IMAD.MOV R13, RZ, RZ, -R13 ;  /* 0x000000ffff0d7224 */ /* 0x000fe400078e0a0d */
[----:B------:R-:W-:Y:S01]  /*12a0*/  IMAD.MOV R8, RZ, RZ, -R6 ;  /* 0x000000ffff087224 */ /* 0x000fe200078e0a06 */
[----:B------:R-:W-:Y:S01]  /*12b0*/  LOP3.LUT R7, R18, R7, RZ, 0xc0, !PT ;  /* 0x0000000712077212 */ /* 0x000fe200078ec0ff */
[----:B------:R-:W-:Y:S02]  /*12c0*/  IMAD R9, R5, R6, R12 ;  /* 0x0000000605097224 */ /* 0x000fe400078e020c */
[----:B------:R-:W-:Y:S02]  /*12d0*/  @P2 IMAD R0, R15, R13, R14 ;  /* 0x0000000d0f002224 */ /* 0x000fe400078e020e */
[----:B--2---:R-:W-:-:S02]  /*12e0*/  IMAD R5, R8, R21, R20 ;  /* 0x0000001508057224 */ /* 0x004fc400078e0214 */
[----:B---3--:R-:W-:Y:S02]  /*12f0*/  IMAD R18, R9, R23, R0 ;  /* 0x0000001709127224 */ /* 0x008fe400078e0200 */
[----:B------:R-:W-:Y:S02]  /*1300*/  IMAD R5, R5, R22, R7 ;  /* 0x0000001605057224 */ /* 0x000fe400078e0207 */
[----:B------:R-:W-:Y:S02]  /*1310*/  IMAD.MOV.U32 R0, RZ, RZ, 0x1 ;  /* 0x00000001ff007424 */ /* 0x000fe400078e00ff */
[----:B------:R-:W-:Y:S01]  /*1320*/  IMAD.MOV.U32 R17, RZ, RZ, R26 ;  /* 0x000000ffff117224 */ /* 0x000fe200078e001a */
[----:B------:R-:W-:Y:S02]  /*1330*/  SEL R19, R5, R18, !P2 ;  /* 0x0000001205137207 */ /* 0x000fe40005000000 */
[----:B------:R-:W-:-:S07]  /*1340*/  SEL R18, R18, R5, !P2 ;  /* 0x0000000512127207 */ /* 0x000fce0005000000 */
.L_x_11:
[----:B------:R-:W-:Y:S05]  /*1350*/  @!P1 BRA `(.L_x_14) ;  /* 0x0000012800109947 */ /* 0x000fea0003800000 */
[----:B------:R-:W-:-:S06]  /*1360*/  UISETP.GT.U32.AND UP0, UPT, UR12, 0x1, UPT ;  /* 0x000000010c00788c */ /* 0x000fcc000bf04070 */
[----:B------:R-:W-:-:S13]  /*1370*/  PLOP3.LUT P0, PT, PT, PT, UP0, 0x80, 0x0 ;  /* 0x000000000000781c */ /* 0x000fda0003f0f008 */
[----:B------:R-:W-:Y:S05]  /*1380*/  @P0 EXIT ;  /* 0x000000000000094d */ /* 0x000fea0003800000 */
.L_x_15:
[----:B------:R-:W-:-:S08]  /*1390*/  NOP ;  /* 0x0000000000007918 */ /* 0x000fd00000000000 */
[----:B------:R-:W2:Y:S02]  /*13a0*/  USETMAXREG.TRY_ALLOC.CTAPOOL UP0, 0xf0 ;  /* 0x000000f0000079c8 */ /* 0x000ea40008000600 */
[----:B--2---:R-:W-:-:S13]  /*13b0*/  PLOP3.LUT P0, PT, PT, PT, UP0, 0x80, 0x0 ;  /* 0x000000000000781c */ /* 0x004fda0003f0f008 */
[----:B------:R-:W-:Y:S05]  /*13c0*/  @!P0 BRA `(.L_x_15) ;  /* 0xfffffffc00f08947 */ /* 0x000fea000383ffff */
[----:B------:R-:W-:-:S13]  /*13d0*/  LOP3.LUT P0, RZ, R0, 0xff, RZ, 0xc0, !PT ;  /* 0x000000ff00ff7812 */ /* 0x000fda000780c0ff */
[----:B------:R-:W-:Y:S05]  /*13e0*/  @!P0 EXIT ;  /* 0x000000000000894d */ /* 0x000fea0003800000 */
[----:B------:R-:W-:Y:S01]  /*13f0*/  SHF.R.S32.HI R3, RZ, 0x1f, R4 ;  /* 0x0000001fff037819 */ /* 0x000fe20000011404 */
[----:B------:R-:W2:Y:S01]  /*1400*/  S2UR UR4, SR_CgaCtaId ;  /* 0x00000000000479c3 */ /* 0x000ea20000008800 */
[----:B------:R-:W-:Y:S01]  /*1410*/  UMOV UR42, 0x400 ;  /* 0x00000400002a7882 */ /* 0x000fe20000000000 */
[----:B------:R-:W-:Y:S01]  /*1420*/  UIADD3 UR5, UR5, -0x1, URZ ;  /* 0xffffffff05057890 */ /* 0x000fe2000fffe03f */
[CC--:B------:R-:W-:Y:S01]  /*1430*/  LEA.HI R0, R3.reuse, R4.reuse, RZ, 0x2 ;  /* 0x0000000403007211 */ /* 0x0c0fe200078f10ff */
[----:B------:R-:W-:Y:S01]  /*1440*/  UISETP.LT.AND UP0, UPT, UR38, 0x1, UPT ;  /* 0x000000012600788c */ /* 0x000fe2000bf01270 */
[----:B------:R-:W-:Y:S01]  /*1450*/  LEA.HI R3, R3, R4, RZ, 0x5 ;  /* 0x0000000403037211 */ /* 0x000fe200078f28ff */
[----:B------:R-:W-:Y:S01]  /*1460*/  USHF.L.U32 UR41, UR5, 0x3, URZ ;  /* 0x0000000305297899 */ /* 0x000fe2000800063f */
[--C-:B------:R-:W-:Y:S01]  /*1470*/  SHF.R.S32.HI R6, RZ, 0x2, R0.reuse ;  /* 0x00000002ff067819 */ /* 0x100fe20000011400 */
[----:B------:R-:W-:Y:S01]  /*1480*/  USEL UR44, UR38, 0x1, UP0 ;  /* 0x00000001262c7887 */ /* 0x000fe20008000000 */
[----:B------:R-:W-:Y:S01]  /*1490*/  SHF.R.S32.HI R5, RZ, 0x1f, R0 ;  /* 0x0000001fff057819 */ /* 0x000fe20000011400 */
[----:B------:R-:W-:-:S02]  /*14a0*/  UISETP.NE.AND UP0, UPT, UR5, URZ, UPT ;  /* 0x0000003f0500728c */ /* 0x000fc4000bf05270 */
[----:B------:R-:W-:Y:S01]  /*14b0*/  ULOP3.LUT UR48, UR41, 0x8, URZ, 0xc0, !UPT ;  /* 0x0000000829307892 */ /* 0x000fe2000f8ec03f */
[----:B------:R-:W-:Y:S01]  /*14c0*/  LEA.HI R5, R5, R6, RZ, 0x3 ;  /* 0x0000000605057211 */ /* 0x000fe200078f18ff */
[----:B------:R-:W-:Y:S02]  /*14d0*/  USHF.L.U32 UR40, UR38, 0x1, URZ ;  /* 0x0000000126287899 */ /* 0x000fe4000800063f */
[----:B------:R-:W-:Y:S01]  /*14e0*/  UIADD3 UR44, -UR44, UR38, URZ ;  /* 0x000000262c2c7290 */ /* 0x000fe2000fffe13f */
[----:B------:R-:W-:Y:S01]  /*14f0*/  LOP3.LUT R5, R5, 0xfffffff8, RZ, 0xc0, !PT ;  /* 0xfffffff805057812 */ /* 0x000fe200078ec0ff */
[----:B------:R-:W-:Y:S02]  /*1500*/  ULOP3.LUT UR45, UR41, 0x8, URZ, 0xc, !UPT ;  /* 0x00000008292d7892 */ /* 0x000fe4000f8e0c3f */
[----:B------:R-:W-:Y:S02]  /*1510*/  USEL UR46, URZ, 0x1, UP0 ;  /* 0x000000013f2e7887 */ /* 0x000fe40008000000 */
[----:B------:R-:W-:Y:S01]  /*1520*/  IMAD.IADD R6, R6, 0x1, -R5 ;  /* 0x0000000106067824 */ /* 0x000fe200078e0a05 */
[----:B------:R-:W-:Y:S01]  /*1530*/  SHF.R.S32.HI R5, RZ, 0x5, R3 ;  /* 0x00000005ff057819 */ /* 0x000fe20000011403 */
[----:B--2---:R-:W-:Y:S01]  /*1540*/  ULEA UR42, UR4, UR42, 0x18 ;  /* 0x0000002a042a7291 */ /* 0x004fe2000f8ec03f */
[----:B------:R-:W-:Y:S01]  /*1550*/  LOP3.LUT R3, R0, 0xfffffffc, RZ, 0xc0, !PT ;  /* 0xfffffffc00037812 */ /* 0x000fe200078ec0ff */
[----:B------:R-:W-:Y:S01]  /*1560*/  ULOP3.LUT UR48, UR48, 0x18, URZ, 0x3c, !UPT ;  /* 0x0000001830307892 */ /* 0x000fe2000f8e3c3f */
[--C-:B------:R-:W-:Y:S01]  /*1570*/  SHF.R.S32.HI R7, RZ, 0x1f, R6.reuse ;  /* 0x0000001fff077819 */ /* 0x100fe20000011406 */
[----:B------:R-:W-:Y:S01]  /*1580*/  IMAD R0, R5, -0x10, -R6 ;  /* 0xfffffff005007824 */ /* 0x000fe200078e0a06 */
[----:B------:R-:W-:Y:S01]  /*1590*/  ULDC UR4, c[0x0][0x284] ;  /* 0x0000a10000047ab9 */ /* 0x000fe20000000800 */
[----:B------:R-:W-:Y:S01]  /*15a0*/  IMAD.IADD R3, R4, 0x1, -R3 ;  /* 0x0000000104037824 */ /* 0x000fe200078e0a03 */
[----:B------:R-:W-:Y:S01]  /*15b0*/  UIADD3 UR43, UR42, 0xd0, URZ ;  /* 0x000000d02a2b7890 */ /* 0x000fe2000fffe03f */
[----:B------:R-:W-:-:S02]  /*15c0*/  VIADD R0, R0, UR4 ;  /* 0x0000000400007c36 */ /* 0x000fc40008000000 */
[----:B------:R-:W-:Y:S01]  /*15d0*/  IMAD.WIDE R4, R5, 0x10, R6 ;  /* 0x0000001005047825 */ /* 0x000fe200078e0206 */
[----:B------:R2:W-:Y:S01]  /*15e0*/  STL [R1+0x208], R3 ;  /* 0x0002080301007387 */ /* 0x0005e20000100800 */
[----:B------:R-:W-:-:S03]  /*15f0*/  UIADD3 UR47, UR41, UR43, URZ ;  /* 0x0000002b292f7290 */ /* 0x000fc6000fffe03f */
[----:B------:R2:W-:Y:S04]  /*1600*/  STL [R1+0x20c], R0 ;  /* 0x00020c0001007387 */ /* 0x0005e80000100800 */
[----:B------:R2:W-:Y:S05]  /*1610*/  STL.64 [R1+0x210], R4 ;  /* 0x0002100401007387 */ /* 0x0005ea0000100a00 */
.L_x_547:
[----:B--2---:R-:W-:Y:S01]  /*1620*/  IMAD.U32 R3, RZ, RZ, UR46 ;  /* 0x0000002eff037e24 */ /* 0x004fe2000f8e00ff */
[----:B------:R-:W-:Y:S01]  /*1630*/  ULDC UR4, c[0x0][0x28c] ;  /* 0x0000a30000047ab9 */ /* 0x000fe20000000800 */
[----:B-1----:R-:W-:Y:S01]  /*1640*/  IMAD.U32 R22, RZ, RZ, UR43 ;  /* 0x0000002bff167e24 */ /* 0x002fe2000f8e00ff */
[----:B------:R-:W-:Y:S02]  /*1650*/  ISETP.LT.AND P1, PT, RZ, UR4, PT ;  /* 0x00000004ff007c0c */ /* 0x000fe4000bf21270 */
[----:B------:R-:W-:-:S04]  /*1660*/  SHF.L.U32 R3, R3, 0x1f, RZ ;  /* 0x0000001f03037819 */ /* 0x000fc800000006ff */
[----:B------:R-:W1:Y:S02]  /*1670*/  SYNCS.PHASECHK.TRANS64.TRYWAIT P0, [R22+UR41], R3 ;  /* 0x00000003160075a7 */ /* 0x000e640008000169 */
[----:B-1--45:R-:W-:Y:S05]  /*1680*/  @!P0 BRA `(.L_x_16) ;  /* 0x00000138006c8947 */ /* 0x032fea0003800000 */
.L_x_577:
[----:B------:R-:W-:Y:S05]  /*1690*/  @P1 BRA `(.L_x_17) ;  /* 0x0000000000401947 */ /* 0x000fea0003800000 */
[----:B-1----:R-:W-:Y:S01]  /*16a0*/  MOV R0, 0x0 ;  /* 0x0000000000007802 */ /* 0x002fe20000000f00 */
[----:B------:R-:W-:Y:S01]  /*16b0*/  ULDC.64 UR4, c[0x4][0x68] ;  /* 0x01001a0000047ab9 */ /* 0x000fe20000000a00 */
[----:B------:R-:W-:Y:S01]  /*16c0*/  ULDC.64 UR6, c[0x4][0x8] ;  /* 0x0100020000067ab9 */ /* 0x000fe20000000a00 */
[----:B------:R-:W-:Y:S01]  /*16d0*/  IMAD.U32 R4, RZ, RZ, UR4 ;  /* 0x00000004ff047e24 */ /* 0x000fe2000f8e00ff */
[----:B------:R1:W2:Y:S01]  /*16e0*/  LDC.64 R14, c[0x4][R0] ;  /* 0x01000000000e7b82 */ /* 0x0002a20000000a00 */
[----:B------:R-:W-:Y:S01]  /*16f0*/  IMAD.U32 R5, RZ, RZ, UR5 ;  /* 0x00000005ff057e24 */ /* 0x000fe2000f8e00ff */
[----:B------:R-:W-:Y:S01]  /*1700*/  ULDC.64 UR4, c[0x4][0x70] ;  /* 0x01001c0000047ab9 */ /* 0x000fe20000000a00 */
[----:B------:R-:W-:Y:S02]  /*1710*/  IMAD.U32 R10, RZ, RZ, UR6 ;  /* 0x00000006ff0a7e24 */ /* 0x000fe4000f8e00ff */
[----:B------:R-:W-:Y:S02]  /*1720*/  IMAD.U32 R6, RZ, RZ, UR4 ;  /* 0x00000004ff067e24 */ /* 0x000fe4000f8e00ff */
[----:B------:R-:W-:-:S02]  /*1730*/  IMAD.U32 R7, RZ, RZ, UR5 ;  /* 0x00000005ff077e24 */ /* 0x000fc4000f8e00ff */
[----:B------:R-:W-:Y:S02]  /*1740*/  IMAD.U32 R11, RZ, RZ, UR7 ;  /* 0x00000007ff0b7e24 */ /* 0x000fe4000f8e00ff */
[----:B------:R-:W-:Y:S02]  /*1750*/  IMAD.MOV.U32 R8, RZ, RZ, 0x1e1 ;  /* 0x000001e1ff087424 */ /* 0x000fe400078e00ff */
[----:B0-----:R-:W-:Y:S02]  /*1760*/  IMAD.MOV.U32 R12, RZ, RZ, 0x1 ;  /* 0x00000001ff0c7424 */ /* 0x001fe400078e00ff */
[----:B-1----:R-:W-:-:S07]  /*1770*/  IMAD.MOV.U32 R13, RZ, RZ, RZ ;  /* 0x000000ffff0d7224 */ /* 0x002fce00078e00ff */
[----:B------:R-:W-:-:S07]  /*1780*/  LEPC R20, `(.L_x_17) ;  /* 0x000000001014794e */ /* 0x000fce0000000000 */
[----:B--2--5:R-:W-:Y:S05]  /*1790*/  CALL.ABS.NOINC R14 ;  /* 0x000000000e007343 */ /* 0x024fea0003c00000 */
.L_x_17:
[----:B------:R-:W-:-:S06]  /*17a0*/  ULOP3.LUT UR4, UR37, 0x1, URZ, 0xfc, !UPT ;  /* 0x0000000125047892 */ /* 0x000fcc000f8efc3f */
[----:B-1----:R-:W-:-:S05]  /*17b0*/  IMAD.U32 R0, RZ, RZ, UR4 ;  /* 0x00000004ff007e24 */ /* 0x002fca000f8e00ff */
[----:B------:R-:W-:-:S13]  /*17c0*/  ISETP.NE.AND P0, PT, R0, 0x3, PT ;  /* 0x000000030000780c */ /* 0x000fda0003f05270 */
[----:B------:R-:W-:Y:S05]  /*17d0*/  @!P0 BRA `(.L_x_18) ;  /* 0x0000000000048947 */ /* 0x000fea0003800000 */
[----:B------:R-:W-:Y:S01]  /*17e0*/  BPT.TRAP 0x1 ;  /* 0x000000040000795c */ /* 0x000fe20000300000 */
.L_x_18:
[----:B------:R-:W-:Y:S02]  /*17f0*/  IMAD.U32 R3, RZ, RZ, UR49 ;  /* 0x00000031ff037e24 */ /* 0x000fe4000f8e00ff */
[----:B------:R-:W-:-:S03]  /*1800*/  IMAD.U32 R0, RZ, RZ, UR36 ;  /* 0x00000024ff007e24 */ /* 0x000fc6000f8e00ff */
[----:B------:R-:W-:Y:S02]  /*1810*/  LEA R3, R3, UR42, 0x3 ;  /* 0x0000002a03037c11 */ /* 0x000fe4000f8e18ff */
[----:B------:R-:W-:-:S04]  /*1820*/  SHF.L.U32 R0, R0, 0x1f, RZ ;  /* 0x0000001f00007819 */ /* 0x000fc800000006ff */
[----:B------:R1:W2:Y:S01]  /*1830*/  SYNCS.PHASECHK.TRANS64.TRYWAIT P1, [R3+URZ], R0 ;  /* 0x00000000030075a7 */ /* 0x0002a2000802017f */
[----:B------:R-:W-:Y:S05]  /*1840*/  @!P0 BRA `(.L_x_19) ;  /* 0x0000000000048947 */ /* 0x000fea0003800000 */
[----:B------:R-:W-:Y:S01]  /*1850*/  BPT.TRAP 0x1 ;  /* 0x000000040000795c */ /* 0x000fe20000300000 */
.L_x_19:
[----:B------:R-:W-:-:S05]  /*1860*/  IMAD.U32 R4, RZ, RZ, UR44 ;  /* 0x0000002cff047e24 */ /* 0x000fca000f8e00ff */
[----:B------:R-:W-:Y:S01]  /*1870*/  ISETP.GE.AND P2, PT, R4, 0x1, PT ;  /* 0x000000010400780c */ /* 0x000fe20003f46270 */
[----:B--2---:R-:W-:-:S12]  /*1880*/  @P1 BRA `(.L_x_20) ;  /* 0x0000000000081947 */ /* 0x004fd80003800000 */
[----:B------:R-:W2:Y:S02]  /*1890*/  SYNCS.PHASECHK.TRANS64.TRYWAIT P1, [R3+URZ], R0 ;  /* 0x00000000030075a7 */ /* 0x000ea4000802017f */
[----:B--2---:R-:W-:Y:S05]  /*18a0*/  @!P1 BRA `(.L_x_21) ;  /* 0x0000013400fc9947 */ /* 0x004fea0003800000 */
.L_x_20:
[----:B------:R-:W-:Y:S05]  /*18b0*/  WARPSYNC.ALL ;  /* 0x0000000000007948 */ /* 0x000fea0003800000 */
[----:B------:R-:W-:Y:S01]  /*18c0*/  UIADD3 UR4, UR42, 0x200, URZ ;  /* 0x000002002a047890 */ /* 0x000fe2000fffe03f */
[----:B------:R-:W-:Y:S01]  /*18d0*/  WARPGROUP.ARRIVE ;  /* 0x00000000000079c5 */ /* 0x000fe20000000000 */
[----:B------:R-:W-:Y:S02]  /*18e0*/  UIADD3 UR5, UR42, 0x6200, URZ ;  /* 0x000062002a057890 */ /* 0x000fe4000fffe03f */
[----:B------:R-:W-:Y:S02]  /*18f0*/  USHF.R.U32.HI UR4, URZ, 0x4, UR4 ;  /* 0x000000043f047899 */ /* 0x000fe40008011604 */
[----:B------:R-:W-:-:S02]  /*1900*/  USHF.R.U32.HI UR5, URZ, 0x4, UR5 ;  /* 0x000000043f057899 */ /* 0x000fc40008011605 */
[----:B------:R-:W-:Y:S02]  /*1910*/  ULOP3.LUT UR4, UR4, 0x3fff, URZ, 0xc0, !UPT ;  /* 0x00003fff04047892 */ /* 0x000fe4000f8ec03f */
[----:B------:R-:W-:Y:S02]  /*1920*/  ULOP3.LUT UR5, UR5, 0x3fff, URZ, 0xc0, !UPT ;  /* 0x00003fff05057892 */ /* 0x000fe4000f8ec03f */
[----:B------:R-:W-:Y:S02]  /*1930*/  ULOP3.LUT UR11, UR4, 0x10000, URZ, 0xfc, !UPT ;  /* 0x00010000040b7892 */ /* 0x000fe4000f8efc3f */
[----:B------:R-:W-:Y:S02]  /*1940*/  ULOP3.LUT UR10, UR5, 0x10000, URZ, 0xfc, !UPT ;  /* 0x00010000050a7892 */ /* 0x000fe4000f8efc3f */
[----:B------:R-:W-:Y:S02]  /*1950*/  ULEA UR4, UR49, UR11, 0x7 ;  /* 0x0000000b31047291 */ /* 0x000fe4000f8e383f */
[----:B------:R-:W-:Y:S01]  /*1960*/  ULEA UR6, UR49, UR10, 0xa ;  /* 0x0000000a31067291 */ /* 0x000fe2000f8e503f */
[----:B------:R-:W-:Y:S01]  /*1970*/  UMOV UR5, 0xc0000010 ;  /* 0xc000001000057882 */ /* 0x000fe20000000000 */
[----:B------:R-:W-:-:S07]  /*1980*/  UMOV UR7, 0xc0000010 ;  /* 0xc000001000077882 */ /* 0x000fce0000000000 */
[----:B------:R-:W-:Y:S01]  /*1990*/  HGMMA.64x256x16.F32 R24, gdesc[UR4], RZ, !UPT, gsb0 ;  /* 0x03e00000041879f0 */ /* 0x000fe2000c0008ff */
[----:B------:R-:W-:Y:S01]  /*19a0*/  UIADD3 UR6, UR6, 0x200, URZ ;  /* 0x0000020006067890 */ /* 0x000fe2000fffe03f */
[----:B------:R-:W-:Y:S01]  /*19b0*/  UMOV UR7, 0xc0000010 ;  /* 0xc000001000077882 */ /* 0x000fe20000000000 */
[----:B------:R-:W-:Y:S02]  /*19c0*/  WARPGROUP.DEPBAR.LE gsb0, 0x0 ;  /* 0x00008000000079c5 */ /* 0x000fe40000010000 */
[----:B------:R-:W-:Y:S04]  /*19d0*/  STL.64 [R1], R24 ;  /* 0x0000001801007387 */ /* 0x000fe80000100a00 */
[----:B------:R-:W-:Y:S04]  /*19e0*/  STL.64 [R1+0x8], R26 ;  /* 0x0000081a01007387 */ /* 0x000fe80000100a00 */
        /* <DEDUP_REMOVED lines=61> */
[----:B------:R3:W-:Y:S02]  /*1dc0*/  STL.64 [R1+0x1f8], R150 ;  /* 0x0001f89601007387 */ /* 0x0007e40000100a00 */
[----:B---3--:R-:W-:-:S06]  /*1dd0*/  WARPGROUP.ARRIVE ;  /* 0x00000000000079c5 */ /* 0x008fcc0000000000 */
[----:B------:R-:W-:Y:S03]  /*1de0*/  HGMMA.64x256x16.F32 R24, gdesc[UR4], RZ, !UPT, gsb0 ;  /* 0x03e00000041879f0 */ /* 0x000fe6000c0008ff */
[----:B------:R-:W-:Y:S02]  /*1df0*/  WARPGROUP.DEPBAR.LE gsb0, 0x0 ;  /* 0x00008000000079c5 */ /* 0x000fe40000010000 */
[----:B------:R-:W-:Y:S05]  /*1e00*/  @!P2 BRA `(.L_x_22) ;  /* 0x0000000c007ca947 */ /* 0x000fea0003800000 */
[----:B------:R-:W-:Y:S01]  /*1e10*/  UIADD3 UR4, UR49, 0x1, URZ ;  /* 0x0000000131047890 */ /* 0x000fe2000fffe03f */
[----:B-12---:R-:W-:Y:S01]  /*1e20*/  IMAD.U32 R0, RZ, RZ, UR44 ;  /* 0x0000002cff007e24 */ /* 0x006fe2000f8e00ff */
[----:B------:R-:W-:Y:S02]  /*1e30*/  UMOV UR9, UR49 ;  /* 0x0000003100097c82 */ /* 0x000fe40008000000 */
[----:B------:R-:W-:-:S04]  /*1e40*/  UISETP.NE.AND UP0, UPT, UR4, 0xc, UPT ;  /* 0x0000000c0400788c */ /* 0x000fc8000bf05270 */
[----:B------:R-:W-:Y:S02]  /*1e50*/  USEL UR5, URZ, 0x1, UP0 ;  /* 0x000000013f057887 */ /* 0x000fe40008000000 */
[----:B------:R-:W-:Y:S02]  /*1e60*/  USEL UR8, UR4, URZ, UP0 ;  /* 0x0000003f04087287 */ /* 0x000fe40008000000 */
[----:B------:R-:W-:-:S06]  /*1e70*/  ULOP3.LUT UR5, UR36, UR5, URZ, 0x3c, !UPT ;  /* 0x0000000524057292 */ /* 0x000fcc000f8e3c3f */
[----:B------:R-:W-:-:S07]  /*1e80*/  IMAD.U32 R3, RZ, RZ, UR5 ;  /* 0x00000005ff037e24 */ /* 0x000fce000f8e00ff */
.L_x_29:
[----:B-12---:R-:W-:Y:S05]  /*1e90*/  @!P0 BRA `(.L_x_23) ;  /* 0x0000000000048947 */ /* 0x006fea0003800000 */
[----:B------:R-:W-:Y:S01]  /*1ea0*/  BPT.TRAP 0x1 ;  /* 0x000000040000795c */ /* 0x000fe20000300000 */
.L_x_23:
[----:B------:R-:W-:Y:S01]  /*1eb0*/  ULEA UR4, UR8, UR42, 0x3 ;  /* 0x0000002a08047291 */ /* 0x000fe2000f8e183f */
[----:B------:R-:W-:-:S08]  /*1ec0*/  SHF.L.U32 R4, R3, 0x1f, RZ ;  /* 0x0000001f03047819 */ /* 0x000fd000000006ff */
[----:B------:R1:W2:Y:S01]  /*1ed0*/  SYNCS.PHASECHK.TRANS64.TRYWAIT P1, [UR4], R4 ;  /* 0x00000004ff0075a7 */ /* 0x0002a20008020144 */
[----:B------:R-:W-:Y:S05]  /*1ee0*/  @!P0 BRA `(.L_x_24) ;  /* 0x0000000000048947 */ /* 0x000fea0003800000 */
[----:B------:R-:W-:Y:S01]  /*1ef0*/  BPT.TRAP 0x1 ;  /* 0x000000040000795c */ /* 0x000fe20000300000 */
.L_x_24:
[----:B--2---:R-:W-:Y:S05]  /*1f00*/  @P1 BRA `(.L_x_25) ;  /* 0x0000000000081947 */ /* 0x004fea0003800000 */
[----:B------:R-:W2:Y:S02]  /*1f10*/  SYNCS.PHASECHK.TRANS64.TRYWAIT P1, [UR4], R4 ;  /* 0x00000004ff0075a7 */ /* 0x000ea40008020144 */
[----:B--2---:R-:W-:Y:S05]  /*1f20*/  @!P1 BRA `(.L_x_26) ;  /* 0x0000013000709947 */ /* 0x004fea0003800000 */
.L_x_25:
        /* <DEDUP_REMOVED lines=21> */
[----:B------:R3:W-:Y:S04]  /*2080*/  STL.64 [R1+0x218], R108 ;  /* 0x0002186c01007387 */ /* 0x0007e80000100a00 */
[----:B---3--:R-:W3:Y:S04]  /*2090*/  LDL.LU.64 R108, [R1] ;  /* 0x00000000016c7983 */ /* 0x008ee80000300a00 */
[----:B------:R-:W3:Y:S04]  /*20a0*/  LDL.LU.64 R110, [R1+0x8] ;  /* 0x00000800016e7983 */ /* 0x000ee80000300a00 */
        /* <DEDUP_REMOVED lines=61> */
[----:B------:R-:W3:Y:S01]  /*2480*/  LDL.LU.64 R234, [R1+0x1f8] ;  /* 0x0001f80001ea7983 */ /* 0x000ee20000300a00 */
[----:B------:R-:W-:-:S02]  /*2490*/  ULEA UR4, UR8, UR11, 0x7 ;  /* 0x0000000b08047291 */ /* 0x000fc4000f8e383f */
[----:B------:R-:W-:Y:S01]  /*24a0*/  ULEA UR6, UR8, UR10, 0xa ;  /* 0x0000000a08067291 */ /* 0x000fe2000f8e503f */
[----:B------:R-:W-:Y:S01]  /*24b0*/  UMOV UR5, 0xc0000010 ;  /* 0xc000001000057882 */ /* 0x000fe20000000000 */
[----:B------:R-:W-:Y:S01]  /*24c0*/  UMOV UR7, 0xc0000010 ;  /* 0xc000001000077882 */ /* 0x000fe20000000000 */
[----:B---3--:R-:W-:-:S06]  /*24d0*/  WARPGROUP.ARRIVE ;  /* 0x00000000000079c5 */ /* 0x008fcc0000000000 */
[----:B------:R-:W-:Y:S03]  /*24e0*/  HGMMA.64x256x16.F32 R108, gdesc[UR4], R108, gsb0 ;  /* 0x03e00000046c79f0 */ /* 0x000fe6000800086c */
        /* <DEDUP_REMOVED lines=65> */
[----:B---3--:R-:W3:Y:S04]  /*2900*/  LDL.LU.64 R150, [R1+0x2c0] ;  /* 0x0002c00001967983 */ /* 0x008ee80000300a00 */
        /* <DEDUP_REMOVED lines=21> */
[----:B------:R-:W-:Y:S01]  /*2a60*/  UIADD3 UR6, UR6, 0x200, URZ ;  /* 0x0000020006067890 */ /* 0x000fe2000fffe03f */
[----:B------:R-:W-:Y:S01]  /*2a70*/  UMOV UR7, 0xc0000010 ;  /* 0xc000001000077882 */ /* 0x000fe20000000000 */
[----:B---3--:R-:W-:-:S07]  /*2a80*/  WARPGROUP.ARRIVE ;  /* 0x00000000000079c5 */ /* 0x008fce0000000000 */
[----:B------:R-:W-:Y:S03]  /*2a90*/  HGMMA.64x256x16.F32 R24, gdesc[UR4], R24, gsb0 ;  /* 0x03e00000041879f0 */ /* 0x000fe60008000818 */
[----:B------:R-:W-:Y:S02]  /*2aa0*/  WARPGROUP.DEPBAR.LE gsb0, 0x0 ;  /* 0x00008000000079c5 */ /* 0x000fe40000010000 */
[----:B----4-:R-:W-:Y:S05]  /*2ab0*/  @!P0 BRA `(.L_x_27) ;  /* 0x0000000000048947 */ /* 0x010fea0003800000 */
[----:B------:R-:W-:Y:S01]  /*2ac0*/  BPT.TRAP 0x1 ;  /* 0x000000040000795c */ /* 0x000fe20000300000 */
.L_x_27:
[----:B------:R-:W-:Y:S02]  /*2ad0*/  UISETP.GT.U32.AND UP0, UPT, UR37, 0x1, UPT ;  /* 0x000000012500788c */ /* 0x000fe4000bf04070 */
[----:B------:R-:W-:-:S04]  /*2ae0*/  ULEA UR4, UR9, UR42, 0x3 ;  /* 0x0000002a09047291 */ /* 0x000fc8000f8e183f */
[----:B------:R-:W-:Y:S01]  /*2af0*/  UIADD3 UR4, UR4, 0x60, URZ ;  /* 0x0000006004047890 */ /* 0x000fe2000fffe03f */
[----:B------:R-:W-:-:S03]  /*2b00*/  PLOP3.LUT P1, PT, PT, PT, UP0, 0x80, 0x0 ;  /* 0x000000000000781c */ /* 0x000fc60003f2f008 */
[----:B------:R-:W-:-:S09]  /*2b10*/  UPRMT UR4, URZ, 0x654, UR4 ;  /* 0x000006543f047896 */ /* 0x000fd20008000004 */
[----:B------:R-:W-:Y:S01]  /*2b20*/  SYNCS.ARRIVE.TRANS64.RED.A1T0 RZ, [UR4], RZ ;  /* 0x000000ffffff79a7 */ /* 0x000fe20008100404 */
[----:B------:R-:W-:Y:S05]  /*2b30*/  @P1 BRA `(.L_x_28) ;  /* 0x0000000000041947 */ /* 0x000fea0003800000 */
[----:B------:R-:W-:Y:S01]  /*2b40*/  BPT.TRAP 0x1 ;  /* 0x000000040000795c */ /* 0x000fe20000300000 */
.L_x_28:
[----:B------:R-:W-:Y:S01]  /*2b50*/  UIADD3 UR8, UR8, 0x1, URZ ;  /* 0x0000000108087890 */ /* 0x000fe2000fffe03f */
[C---:B------:R-:W-:Y:S01]  /*2b60*/  ISETP.GT.AND P1, PT, R0.reuse, 0x1, PT ;  /* 0x000000010000780c */ /* 0x040fe20003f24270 */
[----:B------:R-:W-:Y:S01]  /*2b70*/  UIADD3 UR9, UR9, 0x1, URZ ;  /* 0x0000000109097890 */ /* 0x000fe2000fffe03f */
[----:B------:R-:W-:Y:S01]  /*2b80*/  VIADD R0, R0, 0xffffffff ;  /* 0xffffffff00007836 */ /* 0x000fe20000000000 */
[----:B------:R-:W-:Y:S02]  /*2b90*/  UISETP.NE.AND UP0, UPT, UR8, 0xc, UPT ;  /* 0x0000000c0800788c */ /* 0x000fe4000bf05270 */
[----:B------:R-:W-:Y:S02]  /*2ba0*/  UISETP.NE.AND UP1, UPT, UR9, 0xc, UPT ;  /* 0x0000000c0900788c */ /* 0x000fe4000bf25270 */
[----:B------:R-:W-:Y:S02]  /*2bb0*/  USEL UR4, URZ, 0x1, UP0 ;  /* 0x000000013f047887 */ /* 0x000fe40008000000 */
[----:B------:R-:W-:-:S02]  /*2bc0*/  USEL UR8, UR8, URZ, UP0 ;  /* 0x0000003f08087287 */ /* 0x000fc40008000000 */
[----:B------:R-:W-:Y:S02]  /*2bd0*/  USEL UR9, UR9, URZ, UP1 ;  /* 0x0000003f09097287 */ /* 0x000fe40008800000 */
[----:B------:R-:W-:Y:S01]  /*2be0*/  LOP3.LUT R3, R3, UR4, RZ, 0x3c, !PT ;  /* 0x0000000403037c12 */ /* 0x000fe2000f8e3cff */
[----:B------:R-:W-:Y:S09]  /*2bf0*/  @P1 BRA `(.L_x_29) ;  /* 0xfffffff000a41947 */ /* 0x000ff2000383ffff */
.L_x_22:
[----:B-12---:R-:W1:Y:S02]  /*2c00*/  LDC R0, c[0x0][0x28c] ;  /* 0x0000a300ff007b82 */ /* 0x006e640000000800 */
[----:B-1----:R-:W-:Y:S01]  /*2c10*/  ISETP.GE.AND P1, PT, R0, 0x1, PT ;  /* 0x000000010000780c */ /* 0x002fe20003f26270 */
[----:B------:R-:W-:-:S04]  /*2c20*/  IMAD.U32 R0, RZ, RZ, UR45 ;  /* 0x0000002dff007e24 */ /* 0x000fc8000f8e00ff */
[----:B------:R1:W-:Y:S08]  /*2c30*/  SYNCS.ARRIVE.TRANS64.A1T0 RZ, [R0+UR43], RZ ;  /* 0x000000ff00ff79a7 */ /* 0x0003f0000810002b */
[----:B-1----:R-:W-:Y:S05]  /*2c40*/  @!P1 BRA `(.L_x_30) ;  /* 0x0000000000389947 */ /* 0x002fea0003800000 */
[----:B------:R-:W-:Y:S05]  /*2c50*/  @!P0 BRA `(.L_x_31) ;  /* 0x0000000000048947 */ /* 0x000fea0003800000 */
[----:B------:R-:W-:Y:S01]  /*2c60*/  BPT.TRAP 0x1 ;  /* 0x000000040000795c */ /* 0x000fe20000300000 */
.L_x_31:
[----:B------:R-:W-:Y:S02]  /*2c70*/  UIADD3 UR6, UR44, UR49, URZ ;  /* 0x000000312c067290 */ /* 0x000fe4000fffe03f */
[----:B------:R-:W-:Y:S02]  /*2c80*/  UISETP.GT.U32.AND UP0, UPT, UR37, 0x1, UPT ;  /* 0x000000012500788c */ /* 0x000fe4000bf04070 */
[----:B------:R-:W-:-:S04]  /*2c90*/  UIMAD.WIDE.U32 UR4, UR6, -0x55555555, URZ ;  /* 0xaaaaaaab060478a5 */ /* 0x000fc8000f8e003f */
[----:B------:R-:W-:Y:S01]  /*2ca0*/  USHF.R.U32.HI UR4, URZ, 0x3, UR5 ;  /* 0x000000033f047899 */ /* 0x000fe20008011605 */
[----:B------:R-:W-:-:S03]  /*2cb0*/  PLOP3.LUT P0, PT, PT, PT, UP0, 0x80, 0x0 ;  /* 0x000000000000781c */ /* 0x000fc60003f0f008 */
[----:B------:R-:W-:-:S04]  /*2cc0*/  UIMAD UR6, UR4, -0xc, UR6 ;  /* 0xfffffff4040678a4 */ /* 0x000fc8000f8e0206 */
[----:B------:R-:W-:-:S04]  /*2cd0*/  ULEA UR6, UR6, UR42, 0x3 ;  /* 0x0000002a06067291 */ /* 0x000fc8000f8e183f */
[----:B------:R-:W-:-:S04]  /*2ce0*/  UIADD3 UR6, UR6, 0x60, URZ ;  /* 0x0000006006067890 */ /* 0x000fc8000fffe03f */
[----:B------:R-:W-:-:S09]  /*2cf0*/  UPRMT UR6, URZ, 0x654, UR6 ;  /* 0x000006543f067896 */ /* 0x000fd20008000006 */
[----:B------:R-:W-:Y:S01]  /*2d00*/  SYNCS.ARRIVE.TRANS64.RED.A1T0 RZ, [UR6], RZ ;  /* 0x000000ffffff79a7 */ /* 0x000fe20008100406 */
[----:B------:R-:W-:Y:S05]  /*2d10*/  @P0 BRA `(.L_x_30) ;  /* 0x0000000000040947 */ /* 0x000fea0003800000 */
[----:B------:R-:W-:Y:S01]  /*2d20*/  BPT.TRAP 0x1 ;  /* 0x000000040000795c */ /* 0x000fe20000300000 */
.L_x_30:
[----:B------:R-:W-:Y:S01]  /*2d30*/  IMAD.U32 R0, RZ, RZ, UR46 ;  /* 0x0000002eff007e24 */ /* 0x000fe2000f8e00ff */
[----:B------:R-:W-:Y:S02]  /*2d40*/  UIADD3 UR49, UR40, UR49, URZ ;  /* 0x0000003128317290 */ /* 0x000fe4000fffe03f */
[----:B------:R-:W-:Y:S02]  /*2d50*/  UISETP.GE.U32.AND UP1, UPT, UR40, 0xc, UPT ;  /* 0x0000000c2800788c */ /* 0x000fe4000bf26070 */
[----:B------:R-:W-:Y:S01]  /*2d60*/  SHF.L.U32 R0, R0, 0x1f, RZ ;  /* 0x0000001f00007819 */ /* 0x000fe200000006ff */
[----:B------:R-:W-:Y:S02]  /*2d70*/  UISETP.GT.U32.AND UP0, UPT, UR49, 0xb, UPT ;  /* 0x0000000b3100788c */ /* 0x000fe4000bf04070 */
[----:B------:R-:W-:Y:S01]  /*2d80*/  UIMAD.WIDE.U32 UR4, UR49, -0x55555555, URZ ;  /* 0xaaaaaaab310478a5 */ /* 0x000fe2000f8e003f */
[----:B------:R-:W1:Y:S01]  /*2d90*/  SYNCS.PHASECHK.TRANS64.TRYWAIT P0, [R22+UR41+0x10], R0 ;  /* 0x00001000160075a7 */ /* 0x000e620008000169 */
[----:B------:R-:W-:-:S02]  /*2da0*/  UISETP.LT.U32.AND UP0, UPT, UR40, 0xc, UP0 ;  /* 0x0000000c2800788c */ /* 0x000fc40008701070 */
[----:B------:R-:W-:Y:S02]  /*2db0*/  USHF.R.U32.HI UR4, URZ, 0x3, UR5 ;  /* 0x000000033f047899 */ /* 0x000fe40008011605 */
[----:B------:R-:W-:Y:S02]  /*2dc0*/  USEL UR6, URZ, 0x1, !UP0 ;  /* 0x000000013f067887 */ /* 0x000fe4000c000000 */
[----:B------:R-:W-:Y:S02]  /*2dd0*/  UIMAD UR49, UR4, -0xc, UR49 ;  /* 0xfffffff4043178a4 */ /* 0x000fe4000f8e0231 */
[----:B------:R-:W-:-:S04]  /*2de0*/  ULOP3.LUT UR36, UR36, UR6, URZ, 0x3c, !UPT ;  /* 0x0000000624247292 */ /* 0x000fc8000f8e3c3f */
[----:B------:R-:W-:Y:S01]  /*2df0*/  @UP1 ULOP3.LUT UR36, UR36, 0x1, UR4, 0x78, !UPT ;  /* 0x0000000124241892 */ /* 0x000fe2000f8e7804 */
[----:B-1----:R-:W-:Y:S11]  /*2e00*/  @!P0 BRA `(.L_x_32) ;  /* 0x0000012000d08947 */ /* 0x002ff60003800000 */
.L_x_578:
[----:B------:R-:W0:Y:S01]  /*2e10*/  LDL R22, [R1+0x208] ;  /* 0x0002080001167983 */ /* 0x000e220000100800 */
[----:B------:R-:W-:Y:S01]  /*2e20*/  SHF.R.S32.HI R20, RZ, 0x1f, R17 ;  /* 0x0000001fff147819 */ /* 0x000fe20000011411 */
[----:B-1----:R-:W1:Y:S01]  /*2e30*/  LDC R3, c[0x0][0x288] ;  /* 0x0000a200ff037b82 */ /* 0x002e620000000800 */
[----:B------:R-:W-:Y:S01]  /*2e40*/  ULDC.64 UR4, c[0x0][0x5d0] ;  /* 0x0001740000047ab9 */ /* 0x000fe20000000a00 */
[----:B------:R-:W-:Y:S02]  /*2e50*/  IMAD.SHL.U32 R6, R19, 0x200, RZ ;  /* 0x0000020013067824 */ /* 0x000fe400078e00ff */
[----:B------:R-:W-:-:S03]  /*2e60*/  IMAD R0, R20, UR4, RZ ;  /* 0x0000000414007c24 */ /* 0x000fc6000f8e02ff */
[----:B------:R-:W-:Y:S01]  /*2e70*/  SHF.R.S32.HI R7, RZ, 0x1f, R6 ;  /* 0x0000001fff077819 */ /* 0x000fe20000011406 */
[----:B------:R-:W-:Y:S02]  /*2e80*/  IMAD R0, R17, UR5, R0 ;  /* 0x0000000511007c24 */ /* 0x000fe4000f8e0200 */
[----:B0-----:R-:W-:-:S05]  /*2e90*/  IMAD.SHL.U32 R12, R22, 0x2, RZ ;  /* 0x00000002160c7824 */ /* 0x001fca00078e00ff */
[----:B------:R-:W-:-:S03]  /*2ea0*/  SHF.R.S32.HI R13, RZ, 0x1f, R12 ;  /* 0x0000001fff0d7819 */ /* 0x000fc6000001140c */
[----:B------:R-:W-:Y:S01]  /*2eb0*/  IMAD.WIDE.U32 R4, R17, UR4, R12 ;  /* 0x0000000411047c25 */ /* 0x000fe2000f8e000c */
[----:B------:R-:W-:Y:S02]  /*2ec0*/  ULDC UR4, c[0x0][0x284] ;  /* 0x0000a10000047ab9 */ /* 0x000fe40000000800 */
[----:B------:R-:W-:-:S04]  /*2ed0*/  IADD3 R10, P0, R6, R4, RZ ;  /* 0x00000004060a7210 */ /* 0x000fc80007f1e0ff */
[----:B------:R-:W-:Y:S01]  /*2ee0*/  IADD3.X R11, R7, R5, R0, P0, !PT ;  /* 0x00000005070b7210 */ /* 0x000fe200007fe400 */
[----:B------:R-:W-:-:S05]  /*2ef0*/  IMAD.SHL.U32 R0, R18, 0x40, RZ ;  /* 0x0000004012007824 */ /* 0x000fca00078e00ff */
[----:B------:R-:W-:-:S04]  /*2f00*/  ISETP.GE.AND P0, PT, R0, UR4, PT ;  /* 0x0000000400007c0c */ /* 0x000fc8000bf06270 */
[----:B-1----:R-:W-:-:S13]  /*2f10*/  ISETP.GE.OR P0, PT, R6, R3, P0 ;  /* 0x000000030600720c */ /* 0x002fda0000706670 */
[----:B------:R-:W-:Y:S05]  /*2f20*/  @P0 BRA `(.L_x_33) ;  /* 0x0000010400500947 */ /* 0x000fea0003800000 */
[----:B------:R-:W2:Y:S01]  /*2f30*/  LDL.64 R8, [R1+0x210] ;  /* 0x0002100001087983 */ /* 0x000ea20000100a00 */
[----:B------:R-:W0:Y:S03]  /*2f40*/  LDC.64 R14, c[0x0][0x5c8] ;  /* 0x00017200ff0e7b82 */ /* 0x000e260000000a00 */
[----:B------:R-:W3:Y:S01]  /*2f50*/  LDL R21, [R1+0x20c] ;  /* 0x00020c0001157983 */ /* 0x000ee20000100800 */
[----:B-----5:R-:W-:Y:S01]  /*2f60*/  FSETP.NEU.AND P2, PT, R16, RZ, PT ;  /* 0x000000ff1000720b */ /* 0x020fe20003f4d000 */
[----:B------:R-:W-:-:S04]  /*2f70*/  IMAD R3, R22, -0x2, R3 ;  /* 0xfffffffe16037824 */ /* 0x000fc800078e0203 */
[----:B------:R-:W-:Y:S01]  /*2f80*/  IMAD.IADD R3, R3, 0x1, -R6 ;  /* 0x0000000103037824 */ /* 0x000fe200078e0a06 */
[----:B------:R-:W-:Y:S04]  /*2f90*/  BSSY B0, `(.L_x_33) ;  /* 0x000104d000007945 */ /* 0x000fe80003800000 */
[----:B------:R-:W-:Y:S01]  /*2fa0*/  ISETP.GT.AND P0, PT, R3, RZ, PT ;  /* 0x000000ff0300720c */ /* 0x000fe20003f04270 */
[----:B--2---:R-:W-:-:S04]  /*2fb0*/  IMAD.WIDE R8, R18, 0x40, R8 ;  /* 0x0000004012087825 */ /* 0x004fc800078e0208 */
[-C--:B0-----:R-:W-:Y:S02]  /*2fc0*/  IMAD R5, R9, R14.reuse, RZ ;  /* 0x0000000e09057224 */ /* 0x081fe400078e02ff */
[----:B---3--:R-:W-:Y:S02]  /*2fd0*/  IMAD.IADD R0, R21, 0x1, -R0 ;  /* 0x0000000115007824 */ /* 0x008fe400078e0a00 */
[----:B------:R-:W-:-:S04]  /*2fe0*/  IMAD.WIDE.U32 R10, R8, R14, R10 ;  /* 0x0000000e080a7225 */ /* 0x000fc800078e000a */
[----:B------:R-:W-:Y:S01]  /*2ff0*/  IMAD R5, R8, R15, R5 ;  /* 0x0000000f08057224 */ /* 0x000fe200078e0205 */
[----:B------:R-:W-:-:S03]  /*3000*/  ISETP.GT.AND P1, PT, R0, RZ, P0 ;  /* 0x000000ff0000720c */ /* 0x000fc60000724270 */
[----:B------:R-:W-:Y:S01]  /*3010*/  IMAD.IADD R5, R11, 0x1, R5 ;  /* 0x000000010b057824 */ /* 0x000fe200078e0205 */
[----:B------:R-:W-:Y:S09]  /*3020*/  @!P2 BRA `(.L_x_34) ;  /* 0x000000b0009ca947 */ /* 0x000ff20003800000 */
[----:B------:R-:W0:Y:S01]  /*3030*/  LDC.64 R22, c[0x0][0x5b8] ;  /* 0x00016e00ff167b82 */ /* 0x000e220000000a00 */
[----:B------:R-:W-:Y:S01]  /*3040*/  ULDC.64 UR4, c[0x0][0x5c0] ;  /* 0x0001700000047ab9 */ /* 0x000fe20000000a00 */
[----:B------:R-:W2:Y:S01]  /*3050*/  LDL.LU R158, [R1] ;  /* 0x00000000019e7983 */ /* 0x000ea20000300800 */
[----:B------:R-:W-:-:S04]  /*3060*/  LEA R4, P2, R10, UR4, 0x1 ;  /* 0x000000040a047c11 */ /* 0x000fc8000f8408ff */
[----:B------:R-:W-:Y:S01]  /*3070*/  LEA.HI.X R5, R10, UR5, R5, 0x1, P2 ;  /* 0x000000050a057c11 */ /* 0x000fe200090f0c05 */
[----:B------:R-:W1:Y:S01]  /*3080*/  LDC.64 R18, c[0x0][0x5b0] ;  /* 0x00016c00ff127b82 */ /* 0x000e620000000a00 */
[----:B0-----:R-:W-:-:S07]  /*3090*/  IMAD R157, R20, R22, RZ ;  /* 0x00000016149d7224 */ /* 0x001fce00078e02ff */
[----:B------:R-:W0:Y:S01]  /*30a0*/  LDC.64 R20, c[0x0][0x5a8] ;  /* 0x00016a00ff147b82 */ /* 0x000e220000000a00 */
[----:B------:R-:W-:-:S04]  /*30b0*/  IMAD.WIDE.U32 R10, R17, R22, R12 ;  /* 0x00000016110a7225 */ /* 0x000fc800078e000c */
[----:B------:R-:W-:Y:S01]  /*30c0*/  IMAD R157, R17, R23, R157 ;  /* 0x00000017119d7224 */ /* 0x000fe200078e029d */
[----:B------:R-:W-:Y:S01]  /*30d0*/  IADD3 R152, P2, R6, R10, RZ ;  /* 0x0000000a06987210 */ /* 0x000fe20007f5e0ff */
[----:B-1----:R-:W-:-:S03]  /*30e0*/  IMAD R23, R9, R18, RZ ;  /* 0x0000001209177224 */ /* 0x002fc600078e02ff */
[----:B------:R-:W-:Y:S01]  /*30f0*/  IADD3.X R153, R7, R11, R157, P2, !PT ;  /* 0x0000000b07997210 */ /* 0x000fe200017fe49d */
[C---:B------:R-:W-:Y:S02]  /*3100*/  IMAD R23, R8.reuse, R19, R23 ;  /* 0x0000001308177224 */ /* 0x040fe400078e0217 */
[----:B------:R-:W-:-:S04]  /*3110*/  IMAD.WIDE.U32 R10, R8, R18, R152 ;  /* 0x00000012080a7225 */ /* 0x000fc800078e0098 */
[----:B------:R-:W-:Y:S01]  /*3120*/  IMAD.IADD R9, R11, 0x1, R23 ;  /* 0x000000010b097824 */ /* 0x000fe200078e0217 */
[----:B0-----:R-:W-:-:S04]  /*3130*/  LEA R154, P2, R10, R20, 0x1 ;  /* 0x000000140a9a7211 */ /* 0x001fc800078408ff */
[----:B------:R-:W-:-:S05]  /*3140*/  LEA.HI.X R155, R10, R21, R9, 0x1, P2 ;  /* 0x000000150a9b7211 */ /* 0x000fca00010f0c09 */
[----:B------:R-:W3:Y:S01]  /*3150*/  @P1 LDG.E.LTC128B.U16 R156, desc[UR52][R154.64] ;  /* 0x000000349a9c1981 */ /* 0x000ee2000c1e1520 */
[----:B------:R-:W-:Y:S01]  /*3160*/  IMAD.WIDE.U32 R10, R8, R18, R6 ;  /* 0x00000012080a7225 */ /* 0x000fe200078e0006 */
[----:B------:R-:W-:Y:S03]  /*3170*/  BSSY B1, `(.L_x_35) ;  /* 0x0000014000017945 */ /* 0x000fe60003800000 */
[----:B---3--:R-:W-:-:S05]  /*3180*/  HADD2.F32 R9, -RZ, R156.H0_H0 ;  /* 0x2000009cff097230 */ /* 0x008fca0000004100 */
[----:B------:R-:W-:-:S04]  /*3190*/  FMUL R9, R9, R16 ;  /* 0x0000001009097220 */ /* 0x000fc80000400000 */
[----:B--2---:R-:W-:-:S05]  /*31a0*/  FFMA R9, R158, R2, R9 ;  /* 0x000000029e097223 */ /* 0x004fca0000000009 */
[----:B------:R-:W-:-:S05]  /*31b0*/  F2FP.F16.F32.PACK_AB R9, RZ, R9 ;  /* 0x00000009ff09723e */ /* 0x000fca00000000ff */
[----:B------:R0:W-:Y:S01]  /*31c0*/  @P1 STG.E.U16 desc[UR52][R4.64], R9 ;  /* 0x0000000904001986 */ /* 0x0001e2000c101534 */
[----:B------:R-:W-:-:S04]  /*31d0*/  IADD3 R154, P1, R12, R10, RZ ;  /* 0x0000000a0c9a7210 */ /* 0x000fc80007f3e0ff */
[----:B------:R-:W-:-:S03]  /*31e0*/  IADD3.X R155, R13, R23, R11, P1, !PT ;  /* 0x000000170d9b7210 */ /* 0x000fc60000ffe40b */
[----:B------:R-:W-:-:S04]  /*31f0*/  IMAD.WIDE.U32 R154, R17, R22, R154 ;  /* 0x00000016119a7225 */ /* 0x000fc800078e009a */
[----:B0-----:R-:W-:Y:S01]  /*3200*/  IMAD.IADD R9, R157, 0x1, R155 ;  /* 0x000000019d097824 */ /* 0x001fe200078e029b */
[----:B------:R-:W-:Y:S02]  /*3210*/  LEA R10, P1, R154, R20, 0x1 ;  /* 0x000000149a0a7211 */ /* 0x000fe400078208ff */
[----:B------:R-:W-:Y:S02]  /*3220*/  SHF.L.U64.HI R155, R18, 0x3, R19 ;  /* 0x00000003129b7819 */ /* 0x000fe40000010213 */
[----:B------:R-:W-:Y:S01]  /*3230*/  LEA.HI.X R11, R154, R21, R9, 0x1, P1 ;  /* 0x000000159a0b7211 */ /* 0x000fe200008f0c09 */
[----:B------:R-:W-:Y:S01]  /*3240*/  IMAD.SHL.U32 R154, R18, 0x8, RZ ;  /* 0x00000008129a7824 */ /* 0x000fe200078e00ff */
[----:B------:R-:W-:-:S03]  /*3250*/  ISETP.GT.AND P1, PT, R3, 0x1, PT ;  /* 0x000000010300780c */ /* 0x000fc60003f24270 */
[----:B------:R-:W-:Y:S01]  /*3260*/  IMAD.WIDE.U32 R8, R8, R18, R154 ;  /* 0x0000001208087225 */ /* 0x000fe200078e009a */
[----:B------:R-:W-:Y:S02]  /*3270*/  ISETP.GT.AND P2, PT, R0, RZ, P1 ;  /* 0x000000ff0000720c */ /* 0x000fe40000f44270 */
[----:B------:R-:W-:-:S11]  /*3280*/  PRMT R18, R156, 0x7610, R18 ;  /* 0x000076109c127816 */ /* 0x000fd60000000012 */
[----:B------:R-:W-:Y:S05]  /*3290*/  @!P2 BRA `(.L_x_36) ;  /* 0x000000000004a947 */ /* 0x000fea0003800000 */
[----:B------:R0:W5:Y:S02]  /*32a0*/  LDG.E.LTC128B.U16 R18, desc[UR52][R10.64+0x2] ;  /* 0x000002340a127981 */ /* 0x000164000c1e1520 */
.L_x_36:
[----:B------:R-:W-:Y:S05]  /*32b0*/  BSYNC B1 ;  /* 0x0000000000017941 */ /* 0x000fea0003800000 */
.L_x_35:
[----:B------:R-:W2:Y:S01]  /*32c0*/  LDL.LU R155, [R1+0x4] ;  /* 0x00000400019b7983 */ /* 0x000ea20000300800 */
[----:B-----5:R-:W-:Y:S02]  /*32d0*/  HADD2.F32 R19, -RZ, R18.H0_H0 ;  /* 0x20000012ff137230 */ /* 0x020fe40000004100 */
[----:B------:R-:W-:Y:S01]  /*32e0*/  IMAD.IADD R23, R23, 0x1, R9 ;  /* 0x0000000117177824 */ /* 0x000fe200078e0209 */
[----:B------:R-:W-:Y:S01]  /*32f0*/  ISETP.GT.AND P0, PT, R0, 0x8, P0 ;  /* 0x000000080000780c */ /* 0x000fe20000704270 */
[----:B------:R-:W3:Y:S01]  /*3300*/  LDL.LU R154, [R1+0x8] ;  /* 0x00000800019a7983 */ /* 0x000ee20000300800 */
[----:B------:R-:W-:-:S04]  /*3310*/  FMUL R19, R19, R16 ;  /* 0x0000001013137220 */ /* 0x000fc80000400000 */
[----:B--2---:R-:W-:-:S05]  /*3320*/  FFMA R19, R155, R2, R19 ;  /* 0x000000029b137223 */ /* 0x004fca0000000013 */
[----:B------:R-:W-:-:S05]  /*3330*/  F2FP.F16.F32.PACK_AB R19, RZ, R19 ;  /* 0x00000013ff13723e */ /* 0x000fca00000000ff */
[----:B------:R1:W-:Y:S01]  /*3340*/  @P2 STG.E.U16 desc[UR52][R4.64+0x2], R19 ;  /* 0x0000021304002986 */ /* 0x0003e2000c101534 */
[----:B------:R-:W-:-:S05]  /*3350*/  IADD3 R9, P2, R152, R8, RZ ;  /* 0x0000000898097210 */ /* 0x000fca0007f5e0ff */
[----:B------:R-:W-:Y:S01]  /*3360*/  IMAD.X R153, R23, 0x1, R153, P2 ;  /* 0x0000000117997824 */ /* 0x000fe200010e0699 */
[----:B------:R-:W-:-:S04]  /*3370*/  LEA R152, P2, R9, R20, 0x1 ;  /* 0x0000001409987211 */ /* 0x000fc800078408ff */
[----:B------:R-:W-:-:S05]  /*3380*/  LEA.HI.X R153, R9, R21, R153, 0x1, P2 ;  /* 0x0000001509997211 */ /* 0x000fca00010f0c99 */
[----:B------:R-:W2:Y:S01]  /*3390*/  @P0 LDG.E.LTC128B.U16 R18, desc[UR52][R152.64] ;  /* 0x0000003498120981 */ /* 0x000ea2000c1e1520 */
[----:B------:R-:W-:Y:S01]  /*33a0*/  IADD3 R8, P2, P3, R12, R8, R6 ;  /* 0x000000080c087210 */ /* 0x000fe20007b5e006 */
[----:B------:R-:W-:Y:S01]  /*33b0*/  BSSY B1, `(.L_x_37) ;  /* 0x0000011000017945 */ /* 0x000fe20003800000 */
[----:B------:R-:W-:Y:S02]  /*33c0*/  SHF.L.U64.HI R15, R14, 0x4, R15 ;  /* 0x000000040e0f7819 */ /* 0x000fe4000001020f */
[----:B------:R-:W-:Y:S02]  /*33d0*/  IADD3.X R9, R13, R23, R7, P2, P3 ;  /* 0x000000170d097210 */ /* 0x000fe400017e6407 */
[----:B------:R-:W-:Y:S01]  /*33e0*/  ISETP.GT.AND P1, PT, R0, 0x8, P1 ;  /* 0x000000080000780c */ /* 0x000fe20000f24270 */
[----:B------:R-:W-:-:S04]  /*33f0*/  IMAD.WIDE.U32 R22, R17, R22, R8 ;  /* 0x0000001611167225 */ /* 0x000fc800078e0008 */
[----:B------:R-:W-:Y:S01]  /*3400*/  IMAD.IADD R157, R157, 0x1, R23 ;  /* 0x000000019d9d7824 */ /* 0x000fe200078e0217 */
[----:B------:R-:W-:-:S04]  /*3410*/  LEA R8, P2, R22, R20, 0x1 ;  /* 0x0000001416087211 */ /* 0x000fc800078408ff */
[----:B------:R-:W-:Y:S01]  /*3420*/  LEA.HI.X R9, R22, R21, R157, 0x1, P2 ;  /* 0x0000001516097211 */ /* 0x000fe200010f0c9d */
[----:B--2---:R-:W-:-:S05]  /*3430*/  HADD2.F32 R6, -RZ, R18.H0_H0 ;  /* 0x20000012ff067230 */ /* 0x004fca0000004100 */
[----:B------:R-:W-:-:S04]  /*3440*/  FMUL R6, R6, R16 ;  /* 0x0000001006067220 */ /* 0x000fc80000400000 */
[----:B---3--:R-:W-:Y:S01]  /*3450*/  FFMA R12, R154, R2, R6 ;  /* 0x000000029a0c7223 */ /* 0x008fe20000000006 */
[----:B------:R-:W-:-:S04]  /*3460*/  LEA R6, P2, R14, R4, 0x4 ;  /* 0x000000040e067211 */ /* 0x000fc800078420ff */
[----:B------:R-:W-:Y:S01]  /*3470*/  F2FP.F16.F32.PACK_AB R12, RZ, R12 ;  /* 0x0000000cff0c723e */ /* 0x000fe200000000ff */
[----:B------:R-:W-:-:S05]  /*3480*/  IMAD.X R7, R15, 0x1, R5, P2 ;  /* 0x000000010f077824 */ /* 0x000fca00010e0605 */
[----:B------:R1:W-:Y:S01]  /*3490*/  @P0 STG.E.U16 desc[UR52][R6.64], R12 ;  /* 0x0000000c06000986 */ /* 0x0003e2000c101534 */
[----:B------:R-:W-:Y:S05]  /*34a0*/  @!P1 BRA `(.L_x_38) ;  /* 0x0000000000049947 */ /* 0x000fea0003800000 */
[----:B------:R2:W5:Y:S02]  /*34b0*/  LDG.E.LTC128B.U16 R18, desc[UR52][R8.64+0x2] ;  /* 0x0000023408127981 */ /* 0x000564000c1e1520 */
.L_x_38:
[----:B------:R-:W-:Y:S05]  /*34c0*/  BSYNC B1 ;  /* 0x0000000000017941 */ /* 0x000fea0003800000 */
.L_x_37:
[----:B------:R-:W3:Y:S01]  /*34d0*/  LDL.LU R13, [R1+0xc] ;  /* 0x00000c00010d7983 */ /* 0x000ee20000300800 */
[----:B-1---5:R-:W-:Y:S01]  /*34e0*/  HADD2.F32 R12, -RZ, R18.H0_H0 ;  /* 0x20000012ff0c7230 */ /* 0x022fe20000004100 */
[----:B------:R-:W-:Y:S01]  /*34f0*/  ISETP.GT.AND P0, PT, R3, 0x8, PT ;  /* 0x000000080300780c */ /* 0x000fe20003f04270 */
[----:B------:R-:W-:Y:S03]  /*3500*/  BSSY B1, `(.L_x_39) ;  /* 0x0000009000017945 */ /* 0x000fe60003800000 */
[----:B------:R-:W-:Y:S01]  /*3510*/  FMUL R12, R12, R16 ;  /* 0x000000100c0c7220 */ /* 0x000fe20000400000 */
[----:B------:R-:W-:-:S03]  /*3520*/  ISETP.GT.AND P2, PT, R0, RZ, P0 ;  /* 0x000000ff0000720c */ /* 0x000fc60000744270 */
[----:B---3--:R-:W-:-:S05]  /*3530*/  FFMA R12, R13, R2, R12 ;  /* 0x000000020d0c7223 */ /* 0x008fca000000000c */
[----:B------:R-:W-:-:S05]  /*3540*/  F2FP.F16.F32.PACK_AB R12, RZ, R12 ;  /* 0x0000000cff0c723e */ /* 0x000fca00000000ff */
[----:B------:R1:W-:Y:S02]  /*3550*/  @P1 STG.E.U16 desc[UR52][R6.64+0x2], R12 ;  /* 0x0000020c06001986 */ /* 0x0003e4000c101534 */
[----:B-1----:R-:W-:Y:S01]  /*3560*/  PRMT R12, R18, 0x7610, R12 ;  /* 0x00007610120c7816 */ /* 0x002fe2000000000c */
[----:B------:R-:W-:Y:S06]  /*3570*/  @!P2 BRA `(.L_x_40) ;  /* 0x000000000004a947 */ /* 0x000fec0003800000 */
[----:B------:R1:W5:Y:S02]  /*3580*/  LDG.E.LTC128B.U16 R12, desc[UR52][R10.64+0x10] ;  /* 0x000010340a0c7981 */ /* 0x000364000c1e1520 */
.L_x_40:
[----:B------:R-:W-:Y:S05]  /*3590*/  BSYNC B1 ;  /* 0x0000000000017941 */ /* 0x000fea0003800000 */
.L_x_39:
[----:B------:R-:W3:Y:S01]  /*35a0*/  LDL.LU R14, [R1+0x10] ;  /* 0x00001000010e7983 */ /* 0x000ee20000300800 */
[----:B-----5:R-:W-:Y:S01]  /*35b0*/  HADD2.F32 R13, -RZ, R12.H0_H0 ;  /* 0x2000000cff0d7230 */ /* 0x020fe20000004100 */
[----:B------:R-:W-:Y:S01]  /*35c0*/  ISETP.GT.AND P1, PT, R3, 0x9, PT ;  /* 0x000000090300780c */ /* 0x000fe20003f24270 */
[----:B------:R-:W-:Y:S03]  /*35d0*/  BSSY B1, `(.L_x_41) ;  /* 0x0000008000017945 */ /* 0x000fe60003800000 */
[----:B------:R-:W-:Y:S01]  /*35e0*/  FMUL R13, R13, R16 ;  /* 0x000000100d0d7220 */ /* 0x000fe20000400000 */
[----:B------:R-:W-:-:S03]  /*35f0*/  ISETP.GT.AND P3, PT, R0, RZ, P1 ;  /* 0x000000ff0000720c */ /* 0x000fc60000f64270 */
[----:B---3--:R-:W-:-:S05]  /*3600*/  FFMA R13, R14, R2, R13 ;  /* 0x000000020e0d7223 */ /* 0x008fca000000000d */
[----:B------:R-:W-:-:S05]  /*3610*/  F2FP.F16.F32.PACK_AB R13, RZ, R13 ;  /* 0x0000000dff0d723e */ /* 0x000fca00000000ff */
[----:B------:R3:W-:Y:S01]  /*3620*/  @P2 STG.E.U16 desc[UR52][R4.64+0x10], R13 ;  /* 0x0000100d04002986 */ /* 0x0007e2000c101534 */
[----:B------:R-:W-:Y:S05]  /*3630*/  @!P3 BRA `(.L_x_42) ;  /* 0x000000000004b947 */ /* 0x000fea0003800000 */
[----:B------:R4:W5:Y:S02]  /*3640*/  LDG.E.LTC128B.U16 R12, desc[UR52][R10.64+0x12] ;  /* 0x000012340a0c7981 */ /* 0x000964000c1e1520 */
.L_x_42:
[----:B------:R-:W-:Y:S05]  /*3650*/  BSYNC B1 ;  /* 0x0000000000017941 */ /* 0x000fea0003800000 */
.L_x_41:
[----:B------:R-:W2:Y:S01]  /*3660*/  LDL.LU R14, [R1+0x14] ;  /* 0x00001400010e7983 */ /* 0x000ea20000300800 */
[----:B---3-5:R-:W-:Y:S01]  /*3670*/  HADD2.F32 R13, -RZ, R12.H0_H0 ;  /* 0x2000000cff0d7230 */ /* 0x028fe20000004100 */
[----:B------:R-:W-:Y:S01]  /*3680*/  ISETP.GT.AND P0, PT, R0, 0x8, P0 ;  /* 0x000000080000780c */ /* 0x000fe20000704270 */
[----:B------:R-:W-:Y:S03]  /*3690*/  BSSY B1, `(.L_x_43) ;  /* 0x0000007000017945 */ /* 0x000fe60003800000 */
[----:B------:R-:W-:-:S04]  /*36a0*/  FMUL R13, R13, R16 ;  /* 0x000000100d0d7220 */ /* 0x000fc80000400000 */
[----:B--2---:R-:W-:-:S05]  /*36b0*/  FFMA R13, R14, R2, R13 ;  /* 0x000000020e0d7223 */ /* 0x004fca000000000d */
[----:B------:R-:W-:-:S05]  /*36c0*/  F2FP.F16.F32.PACK_AB R13, RZ, R13 ;  /* 0x0000000dff0d723e */ /* 0x000fca00000000ff */
[----:B------:R2:W-:Y:S01]  /*36d0*/  @P3 STG.E.U16 desc[UR52][R4.64+0x12], R13 ;  /* 0x0000120d04003986 */ /* 0x0005e2000c101534 */
[----:B------:R-:W-:Y:S05]  /*36e0*/  @!P0 BRA `(.L_x_44) ;  /* 0x0000000000048947 */ /* 0x000fea0003800000 */
[----:B------:R3:W5:Y:S02]  /*36f0*/  LDG.E.LTC128B.U16 R12, desc[UR52][R8.64+0x10] ;  /* 0x00001034080c7981 */ /* 0x000764000c1e1520 */
.L_x_44:
[----:B------:R-:W-:Y:S05]  /*3700*/  BSYNC B1 ;  /* 0x0000000000017941 */ /* 0x000fea0003800000 */
.L_x_43:
[----:B------:R-:W4:Y:S01]  /*3710*/  LDL.LU R14, [R1+0x18] ;  /* 0x00001800010e7983 */ /* 0x000f220000300800 */
[----:B--2--5:R-:W-:Y:S01]  /*3720*/  HADD2.F32 R13, -RZ, R12.H0_H0 ;  /* 0x2000000cff0d7230 */ /* 0x024fe20000004100 */
[----:B------:R-:W-:Y:S01]  /*3730*/  ISETP.GT.AND P1, PT, R0, 0x8, P1 ;  /* 0x000000080000780c */ /* 0x000fe20000f24270 */
[----:B------:R-:W-:Y:S03]  /*3740*/  BSSY B1, `(.L_x_45) ;  /* 0x0000007000017945 */ /* 0x000fe60003800000 */
[----:B------:R-:W-:-:S04]  /*3750*/  FMUL R13, R13, R16 ;  /* 0x000000100d0d7220 */ /* 0x000fc80000400000 */
[----:B----4-:R-:W-:-:S05]  /*3760*/  FFMA R13, R14, R2, R13 ;  /* 0x000000020e0d7223 */ /* 0x010fca000000000d */
[----:B------:R-:W-:-:S05]  /*3770*/  F2FP.F16.F32.PACK_AB R13, RZ, R13 ;  /* 0x0000000dff0d723e */ /* 0x000fca00000000ff */
[----:B------:R2:W-:Y:S01]  /*3780*/  @P0 STG.E.U16 desc[UR52][R6.64+0x10], R13 ;  /* 0x0000100d06000986 */ /* 0x0005e2000c101534 */
[----:B------:R-:W-:Y:S05]  /*3790*/  @!P1 BRA `(.L_x_46) ;  /* 0x0000000000049947 */ /* 0x000fea0003800000 */
[----:B------:R4:W5:Y:S02]  /*37a0*/  LDG.E.LTC128B.U16 R12, desc[UR52][R8.64+0x12] ;  /* 0x00001234080c7981 */ /* 0x000964000c1e1520 */
.L_x_46:
[----:B------:R-:W-:Y:S05]  /*37b0*/  BSYNC B1 ;  /* 0x0000000000017941 */ /* 0x000fea0003800000 */
.L_x_45:
[----:B------:R-:W3:Y:S01]  /*37c0*/  LDL.LU R14, [R1+0x1c] ;  /* 0x00001c00010e7983 */ /* 0x000ee20000300800 */
[----:B--2--5:R-:W-:Y:S01]  /*37d0*/  HADD2.F32 R13, -RZ, R12.H0_H0 ;  /* 0x2000000cff0d7230 */ /* 0x024fe20000004100 */
        /* <DEDUP_REMOVED lines=9> */
.L_x_48:
[----:B------:R-:W-:Y:S05]  /*3870*/  BSYNC B1 ;  /* 0x0000000000017941 */ /* 0x000fea0003800000 */
.L_x_47:
[----:B------:R-:W4:Y:S01]  /*3880*/  LDL.LU R14, [R1+0x20] ;  /* 0x00002000010e7983 */ /* 0x000f220000300800 */
[----:B--2--5:R-:W-:Y:S01]  /*3890*/  HADD2.F32 R13, -RZ, R12.H0_H0 ;  /* 0x2000000cff0d7230 */ /* 0x024fe20000004100 */
[----:B------:R-:W-:Y:S01]  /*38a0*/  ISETP.GT.AND P1, PT, R3, 0x11, PT ;  /* 0x000000110300780c */ /* 0x000fe20003f24270 */
[----:B------:R-:W-:Y:S03]  /*38b0*/  BSSY B1, `(.L_x_49) ;  /* 0x0000008000017945 */ /* 0x000fe60003800000 */
[----:B------:R-:W-:Y:S01]  /*38c0*/  FMUL R13, R13, R16 ;  /* 0x000000100d0d7220 */ /* 0x000fe20000400000 */
[----:B------:R-:W-:-:S03]  /*38d0*/  ISETP.GT.AND P3, PT, R0, RZ, P1 ;  /* 0x000000ff0000720c */ /* 0x000fc60000f64270 */
[----:B----4-:R-:W-:-:S05]  /*38e0*/  FFMA R13, R14, R2, R13 ;  /* 0x000000020e0d7223 */ /* 0x010fca000000000d */
[----:B------:R-:W-:-:S05]  /*38f0*/  F2FP.F16.F32.PACK_AB R13, RZ, R13 ;  /* 0x0000000dff0d723e */ /* 0x000fca00000000ff */
[----:B------:R2:W-:Y:S01]  /*3900*/  @P2 STG.E.U16 desc[UR52][R4.64+0x20], R13 ;  /* 0x0000200d04002986 */ /* 0x0005e2000c101534 */
[----:B------:R-:W-:Y:S05]  /*3910*/  @!P3 BRA `(.L_x_50) ;  /* 0x000000000004b947 */ /* 0x000fea0003800000 */
[----:B------:R4:W5:Y:S02]  /*3920*/  LDG.E.LTC128B.U16 R12, desc[UR52][R10.64+0x22] ;  /* 0x000022340a0c7981 */ /* 0x000964000c1e1520 */
.L_x_50:
[----:B------:R-:W-:Y:S05]  /*3930*/  BSYNC B1 ;  /* 0x0000000000017941 */ /* 0x000fea0003800000 */
.L_x_49:
[----:B------:R-:W3:Y:S01]  /*3940*/  LDL.LU R14, [R1+0x24] ;  /* 0x00002400010e7983 */ /* 0x000ee20000300800 */
[----:B--2--5:R-:W-:Y:S01]  /*3950*/  HADD2.F32 R13, -RZ, R12.H0_H0 ;  /* 0x2000000cff0d7230 */ /* 0x024fe20000004100 */
[----:B------:R-:W-:Y:S01]  /*3960*/  ISETP.GT.AND P0, PT, R0, 0x8, P0 ;  /* 0x000000080000780c */ /* 0x000fe20000704270 */
[----:B------:R-:W-:Y:S03]  /*3970*/  BSSY B1, `(.L_x_51) ;  /* 0x0000007000017945 */ /* 0x000fe60003800000 */
[----:B------:R-:W-:-:S04]  /*3980*/  FMUL R13, R13, R16 ;  /* 0x000000100d0d7220 */ /* 0x000fc80000400000 */
[----:B---3--:R-:W-:-:S05]  /*3990*/  FFMA R13, R14, R2, R13 ;  /* 0x000000020e0d7223 */ /* 0x008fca000000000d */
[----:B------:R-:W-:-:S05]  /*39a0*/  F2FP.F16.F32.PACK_AB R13, RZ, R13 ;  /* 0x0000000dff0d723e */ /* 0x000fca00000000ff */
[----:B------:R2:W-:Y:S01]  /*39b0*/  @P3 STG.E.U16 desc[UR52][R4.64+0x22], R13 ;  /* 0x0000220d04003986 */ /* 0x0005e2000c101534 */
[----:B------:R-:W-:Y:S05]  /*39c0*/  @!P0 BRA `(.L_x_52) ;  /* 0x0000000000048947 */ /* 0x000fea0003800000 */
[----:B------:R3:W5:Y:S02]  /*39d0*/  LDG.E.LTC128B.U16 R12, desc[UR52][R8.64+0x20] ;  /* 0x00002034080c7981 */ /* 0x000764000c1e1520 */
.L_x_52:
[----:B------:R-:W-:Y:S05]  /*39e0*/  BSYNC B1 ;  /* 0x0000000000017941 */ /* 0x000fea0003800000 */
.L_x_51:
        /* <DEDUP_REMOVED lines=10> */
.L_x_54:
[----:B------:R-:W-:Y:S05]  /*3a90*/  BSYNC B1 ;  /* 0x0000000000017941 */ /* 0x000fea0003800000 */
.L_x_53:
        /* <DEDUP_REMOVED lines=11> */
.L_x_56:
[----:B------:R-:W-:Y:S05]  /*3b50*/  BSYNC B1 ;  /* 0x0000000000017941 */ /* 0x000fea0003800000 */
.L_x_55:
        /* <DEDUP_REMOVED lines=11> */
.L_x_58:
[----:B------:R-:W-:Y:S05]  /*3c10*/  BSYNC B1 ;  /* 0x0000000000017941 */ /* 0x000fea0003800000 */
.L_x_57:
        /* <DEDUP_REMOVED lines=10> */
.L_x_60:
[----:B------:R-:W-:Y:S05]  /*3cc0*/  BSYNC B1 ;  /* 0x0000000000017941 */ /* 0x000fea0003800000 */
.L_x_59:
        /* <DEDUP_REMOVED lines=10> */
.L_x_62:
[----:B------:R-:W-:Y:S05]  /*3d70*/  BSYNC B1 ;  /* 0x0000000000017941 */ /* 0x000fea0003800000 */
.L_x_61:
        /* <DEDUP_REMOVED lines=11> */
.L_x_64:
[----:B------:R-:W-:Y:S05]  /*3e30*/  BSYNC B1 ;  /* 0x0000000000017941 */ /* 0x000fea0003800000 */
.L_x_63:
        /* <DEDUP_REMOVED lines=11> */
.L_x_66:
[----:B------:R-:W-:Y:S05]  /*3ef0*/  BSYNC B1 ;  /* 0x0000000000017941 */ /* 0x000fea0003800000 */
.L_x_65:
        /* <DEDUP_REMOVED lines=10> */
.L_x_68:
[----:B------:R-:W-:Y:S05]  /*3fa0*/  BSYNC B1 ;  /* 0x0000000000017941 */ /* 0x000fea0003800000 */
.L_x_67:
        /* <DEDUP_REMOVED lines=10> */
.L_x_70:
[----:B------:R-:W-:Y:S05]  /*4050*/  BSYNC B1 ;  /* 0x0000000000017941 */ /* 0x000fea0003800000 */
.L_x_69:
        /* <DEDUP_REMOVED lines=11> */
.L_x_72:
[----:B------:R-:W-:Y:S05]  /*4110*/  BSYNC B1 ;  /* 0x0000000000017941 */ /* 0x000fea0003800000 */
.L_x_71:
        /* <DEDUP_REMOVED lines=11> */
.L_x_74:
[----:B------:R-:W-:Y:S05]  /*41d0*/  BSYNC B1 ;  /* 0x0000000000017941 */ /* 0x000fea0003800000 */
.L_x_73:
        /* <DEDUP_REMOVED lines=10> */
.L_x_76:
[----:B------:R-:W-:Y:S05]  /*4280*/  BSYNC B1 ;  /* 0x0000000000017941 */ /* 0x000fea0003800000 */
.L_x_75:
        /* <DEDUP_REMOVED lines=10> */
.L_x_78:
[----:B------:R-:W-:Y:S05]  /*4330*/  BSYNC B1 ;  /* 0x0000000000017941 */ /* 0x000fea0003800000 */
.L_x_77:
        /* <DEDUP_REMOVED lines=11> */
.L_x_80:
[----:B------:R-:W-:Y:S05]  /*43f0*/  BSYNC B1 ;  /* 0x0000000000017941 */ /* 0x000fea0003800000 */
.L_x_79:
        /* <DEDUP_REMOVED lines=11> */
.L_x_82:
[----:B------:R-:W-:Y:S05]  /*44b0*/  BSYNC B1 ;  /* 0x0000000000017941 */ /* 0x000fea0003800000 */
.L_x_81:
        /* <DEDUP_REMOVED lines=10> */
.L_x_84:
[----:B------:R-:W-:Y:S05]  /*4560*/  BSYNC B1 ;  /* 0x0000000000017941 */ /* 0x000fea0003800000 */
.L_x_83:
        /* <DEDUP_REMOVED lines=10> */
.L_x_86:
[----:B------:R-:W-:Y:S05]  /*4610*/  BSYNC B1 ;  /* 0x0000000000017941 */ /* 0x000fea0003800000 */
.L_x_85:
        /* <DEDUP_REMOVED lines=11> */
.L_x_88:
[----:B------:R-:W-:Y:S05]  /*46d0*/  BSYNC B1 ;  /* 0x0000000000017941 */ /* 0x000fea0003800000 */
.L_x_87:
        /* <DEDUP_REMOVED lines=11> */
.L_x_90:
[----:B------:R-:W-:Y:S05]  /*4790*/  BSYNC B1 ;  /* 0x0000000000017941 */ /* 0x000fea0003800000 */
.L_x_89:
        /* <DEDUP_REMOVED lines=10> */
.L_x_92:
[----:B------:R-:W-:Y:S05]  /*4840*/  BSYNC B1 ;  /* 0x0000000000017941 */ /* 0x000fea0003800000 */
.L_x_91:
        /* <DEDUP_REMOVED lines=10> */
.L_x_94:
[----:B------:R-:W-:Y:S05]  /*48f0*/  BSYNC B1 ;  /* 0x0000000000017941 */ /* 0x000fea0003800000 */
.L_x_93:
        /* <DEDUP_REMOVED lines=11> */
.L_x_96:
[----:B------:R-:W-:Y:S05]  /*49b0*/  BSYNC B1 ;  /* 0x0000000000017941 */ /* 0x000fea0003800000 */
.L_x_95:
        /* <DEDUP_REMOVED lines=11> */
.L_x_98:
[----:B------:R-:W-:Y:S05]  /*4a70*/  BSYNC B1 ;  /* 0x0000000000017941 */ /* 0x000fea0003800000 */
.L_x_97:
        /* <DEDUP_REMOVED lines=10> */
.L_x_100:
[----:B------:R-:W-:Y:S05]  /*4b20*/  BSYNC B1 ;  /* 0x0000000000017941 */ /* 0x000fea0003800000 */
.L_x_99:
        /* <DEDUP_REMOVED lines=10> */
.L_x_102:
[----:B------:R-:W-:Y:S05]  /*4bd0*/  BSYNC B1 ;  /* 0x0000000000017941 */ /* 0x000fea0003800000 */
.L_x_101:
        /* <DEDUP_REMOVED lines=11> */
.L_x_104:
[----:B------:R-:W-:Y:S05]  /*4c90*/  BSYNC B1 ;  /* 0x0000000000017941 */ /* 0x000fea0003800000 */
.L_x_103:
        /* <DEDUP_REMOVED lines=11> */
.L_x_106:
[----:B------:R-:W-:Y:S05]  /*4d50*/  BSYNC B1 ;  /* 0x0000000000017941 */ /* 0x000fea0003800000 */
.L_x_105:
        /* <DEDUP_REMOVED lines=10> */
.L_x_108:
[----:B------:R-:W-:Y:S05]  /*4e00*/  BSYNC B1 ;  /* 0x0000000000017941 */ /* 0x000fea0003800000 */
.L_x_107:
        /* <DEDUP_REMOVED lines=10> */
.L_x_110:
[----:B------:R-:W-:Y:S05]  /*4eb0*/  BSYNC B1 ;  /* 0x0000000000017941 */ /* 0x000fea0003800000 */
.L_x_109:
        /* <DEDUP_REMOVED lines=11> */
.L_x_112:
[----:B------:R-:W-:Y:S05]  /*4f70*/  BSYNC B1 ;  /* 0x0000000000017941 */ /* 0x000fea0003800000 */
.L_x_111:
        /* <DEDUP_REMOVED lines=11> */
.L_x_114:
[----:B------:R-:W-:Y:S05]  /*5030*/  BSYNC B1 ;  /* 0x0000000000017941 */ /* 0x000fea0003800000 */
.L_x_113:
        /* <DEDUP_REMOVED lines=10> */
.L_x_116:
[----:B------:R-:W-:Y:S05]  /*50e0*/  BSYNC B1 ;  /* 0x0000000000017941 */ /* 0x000fea0003800000 */
.L_x_115:
        /* <DEDUP_REMOVED lines=10> */
.L_x_118:
[----:B------:R-:W-:Y:S05]  /*5190*/  BSYNC B1 ;  /* 0x0000000000017941 */ /* 0x000fea0003800000 */
.L_x_117:
        /* <DEDUP_REMOVED lines=11> */
.L_x_120:
[----:B------:R-:W-:Y:S05]  /*5250*/  BSYNC B1 ;  /* 0x0000000000017941 */ /* 0x000fea0003800000 */
.L_x_119:
        /* <DEDUP_REMOVED lines=11> */
.L_x_122:
[----:B------:R-:W-:Y:S05]  /*5310*/  BSYNC B1 ;  /* 0x0000000000017941 */ /* 0x000fea0003800000 */
.L_x_121:
        /* <DEDUP_REMOVED lines=10> */
.L_x_124:
[----:B------:R-:W-:Y:S05]  /*53c0*/  BSYNC B1 ;  /* 0x0000000000017941 */ /* 0x000fea0003800000 */
.L_x_123:
        /* <DEDUP_REMOVED lines=10> */
.L_x_126:
[----:B------:R-:W-:Y:S05]  /*5470*/  BSYNC B1 ;  /* 0x0000000000017941 */ /* 0x000fea0003800000 */
.L_x_125:
        /* <DEDUP_REMOVED lines=11> */
.L_x_128:
[----:B------:R-:W-:Y:S05]  /*5530*/  BSYNC B1 ;  /* 0x0000000000017941 */ /* 0x000fea0003800000 */
.L_x_127:
        /* <DEDUP_REMOVED lines=11> */
.L_x_130:
[----:B------:R-:W-:Y:S05]  /*55f0*/  BSYNC B1 ;  /* 0x0000000000017941 */ /* 0x000fea0003800000 */
.L_x_129:
        /* <DEDUP_REMOVED lines=10> */
.L_x_132:
[----:B------:R-:W-:Y:S05]  /*56a0*/  BSYNC B1 ;  /* 0x0000000000017941 */ /* 0x000fea0003800000 */
.L_x_131:
        /* <DEDUP_REMOVED lines=10> */
.L_x_134:
[----:B------:R-:W-:Y:S05]  /*5750*/  BSYNC B1 ;  /* 0x0000000000017941 */ /* 0x000fea0003800000 */
.L_x_133:
        /* <DEDUP_REMOVED lines=11> */
.L_x_136:
[----:B------:R-:W-:Y:S05]  /*5810*/  BSYNC B1 ;  /* 0x0000000000017941 */ /* 0x000fea0003800000 */
.L_x_135:
        /* <DEDUP_REMOVED lines=11> */
.L_x_138:
[----:B------:R-:W-:Y:S05]  /*58d0*/  BSYNC B1 ;  /* 0x0000000000017941 */ /* 0x000fea0003800000 */
.L_x_137:
        /* <DEDUP_REMOVED lines=10> */
.L_x_140:
[----:B------:R-:W-:Y:S05]  /*5980*/  BSYNC B1 ;  /* 0x0000000000017941 */ /* 0x000fea0003800000 */
.L_x_139:
        /* <DEDUP_REMOVED lines=10> */
.L_x_142:
[----:B------:R-:W-:Y:S05]  /*5a30*/  BSYNC B1 ;  /* 0x0000000000017941 */ /* 0x000fea0003800000 */
.L_x_141:
        /* <DEDUP_REMOVED lines=11> */
.L_x_144:
[----:B------:R-:W-:Y:S05]  /*5af0*/  BSYNC B1 ;  /* 0x0000000000017941 */ /* 0x000fea0003800000 */
.L_x_143:
        /* <DEDUP_REMOVED lines=11> */
.L_x_146:
[----:B------:R-:W-:Y:S05]  /*5bb0*/  BSYNC B1 ;  /* 0x0000000000017941 */ /* 0x000fea0003800000 */
.L_x_145:
        /* <DEDUP_REMOVED lines=10> */
.L_x_148:
[----:B------:R-:W-:Y:S05]  /*5c60*/  BSYNC B1 ;  /* 0x0000000000017941 */ /* 0x000fea0003800000 */
.L_x_147:
        /* <DEDUP_REMOVED lines=10> */
.L_x_150:
[----:B------:R-:W-:Y:S05]  /*5d10*/  BSYNC B1 ;  /* 0x0000000000017941 */ /* 0x000fea0003800000 */
.L_x_149:
        /* <DEDUP_REMOVED lines=11> */
.L_x_152:
[----:B------:R-:W-:Y:S05]  /*5dd0*/  BSYNC B1 ;  /* 0x0000000000017941 */ /* 0x000fea0003800000 */
.L_x_151:
        /* <DEDUP_REMOVED lines=11> */
.L_x_154:
[----:B------:R-:W-:Y:S05]  /*5e90*/  BSYNC B1 ;  /* 0x0000000000017941 */ /* 0x000fea0003800000 */
.L_x_153:
        /* <DEDUP_REMOVED lines=10> */
.L_x_156:
[----:B------:R-:W-:Y:S05]  /*5f40*/  BSYNC B1 ;  /* 0x0000000000017941 */ /* 0x000fea0003800000 */
.L_x_155:
        /* <DEDUP_REMOVED lines=10> */
.L_x_158:
[----:B------:R-:W-:Y:S05]  /*5ff0*/  BSYNC B1 ;  /* 0x0000000000017941 */ /* 0x000fea0003800000 */
.L_x_157:
        /* <DEDUP_REMOVED lines=11> */
.L_x_160:
[----:B------:R-:W-:Y:S05]  /*60b0*/  BSYNC B1 ;  /* 0x0000000000017941 */ /* 0x000fea0003800000 */
.L_x_159:
        /* <DEDUP_REMOVED lines=11> */
.L_x_162:
[----:B------:R-:W-:Y:S05]  /*6170*/  BSYNC B1 ;  /* 0x0000000000017941 */ /* 0x000fea0003800000 */
.L_x_161:
        /* <DEDUP_REMOVED lines=10> */
.L_x_164:
[----:B------:R-:W-:Y:S05]  /*6220*/  BSYNC B1 ;  /* 0x0000000000017941 */ /* 0x000fea0003800000 */
.L_x_163:
        /* <DEDUP_REMOVED lines=10> */
.L_x_166:
[----:B------:R-:W-:Y:S05]  /*62d0*/  BSYNC B1 ;  /* 0x0000000000017941 */ /* 0x000fea0003800000 */
.L_x_165:
        /* <DEDUP_REMOVED lines=11> */
.L_x_168:
[----:B------:R-:W-:Y:S05]  /*6390*/  BSYNC B1 ;  /* 0x0000000000017941 */ /* 0x000fea0003800000 */
.L_x_167:
        /* <DEDUP_REMOVED lines=11> */
.L_x_170:
[----:B------:R-:W-:Y:S05]  /*6450*/  BSYNC B1 ;  /* 0x0000000000017941 */ /* 0x000fea0003800000 */
.L_x_169:
        /* <DEDUP_REMOVED lines=10> */
.L_x_172:
[----:B------:R-:W-:Y:S05]  /*6500*/  BSYNC B1 ;  /* 0x0000000000017941 */ /* 0x000fea0003800000 */
.L_x_171:
        /* <DEDUP_REMOVED lines=10> */
.L_x_174:
[----:B------:R-:W-:Y:S05]  /*65b0*/  BSYNC B1 ;  /* 0x0000000000017941 */ /* 0x000fea0003800000 */
.L_x_173:
        /* <DEDUP_REMOVED lines=11> */
.L_x_176:
[----:B------:R-:W-:Y:S05]  /*6670*/  BSYNC B1 ;  /* 0x0000000000017941 */ /* 0x000fea0003800000 */
.L_x_175:
        /* <DEDUP_REMOVED lines=11> */
.L_x_178:
[----:B------:R-:W-:Y:S05]  /*6730*/  BSYNC B1 ;  /* 0x0000000000017941 */ /* 0x000fea0003800000 */
.L_x_177:
        /* <DEDUP_REMOVED lines=10> */
.L_x_180:
[----:B------:R-:W-:Y:S05]  /*67e0*/  BSYNC B1 ;  /* 0x0000000000017941 */ /* 0x000fea0003800000 */
.L_x_179:
        /* <DEDUP_REMOVED lines=10> */
.L_x_182:
[----:B------:R-:W-:Y:S05]  /*6890*/  BSYNC B1 ;  /* 0x0000000000017941 */ /* 0x000fea0003800000 */
.L_x_181:
        /* <DEDUP_REMOVED lines=11> */
.L_x_184:
[----:B------:R-:W-:Y:S05]  /*6950*/  BSYNC B1 ;  /* 0x0000000000017941 */ /* 0x000fea0003800000 */
.L_x_183:
        /* <DEDUP_REMOVED lines=11> */
.L_x_186:
[----:B------:R-:W-:Y:S05]  /*6a10*/  BSYNC B1 ;  /* 0x0000000000017941 */ /* 0x000fea0003800000 */
.L_x_185:
        /* <DEDUP_REMOVED lines=10> */
.L_x_188:
[----:B------:R-:W-:Y:S05]  /*6ac0*/  BSYNC B1 ;  /* 0x0000000000017941 */ /* 0x000fea0003800000 */
.L_x_187:
        /* <DEDUP_REMOVED lines=10> */
.L_x_190:
[----:B------:R-:W-:Y:S05]  /*6b70*/  BSYNC B1 ;  /* 0x0000000000017941 */ /* 0x000fea0003800000 */
.L_x_189:
        /* <DEDUP_REMOVED lines=11> */
.L_x_192:
[----:B------:R-:W-:Y:S05]  /*6c30*/  BSYNC B1 ;  /* 0x0000000000017941 */ /* 0x000fea0003800000 */
.L_x_191:
        /* <DEDUP_REMOVED lines=11> */
.L_x_194:
[----:B------:R-:W-:Y:S05]  /*6cf0*/  BSYNC B1 ;  /* 0x0000000000017941 */ /* 0x000fea0003800000 */
.L_x_193:
        /* <DEDUP_REMOVED lines=10> */
.L_x_196:
[----:B------:R-:W-:Y:S05]  /*6da0*/  BSYNC B1 ;  /* 0x0000000000017941 */ /* 0x000fea0003800000 */
.L_x_195:
        /* <DEDUP_REMOVED lines=10> */
.L_x_198:
[----:B------:R-:W-:Y:S05]  /*6e50*/  BSYNC B1 ;  /* 0x0000000000017941 */ /* 0x000fea0003800000 */
.L_x_197:
        /* <DEDUP_REMOVED lines=11> */
.L_x_200:
[----:B------:R-:W-:Y:S05]  /*6f10*/  BSYNC B1 ;  /* 0x0000000000017941 */ /* 0x000fea0003800000 */
.L_x_199:
        /* <DEDUP_REMOVED lines=11> */
.L_x_202:
[----:B------:R-:W-:Y:S05]  /*6fd0*/  BSYNC B1 ;  /* 0x0000000000017941 */ /* 0x000fea0003800000 */
.L_x_201:
        /* <DEDUP_REMOVED lines=10> */
.L_x_204:
[----:B------:R-:W-:Y:S05]  /*7080*/  BSYNC B1 ;  /* 0x0000000000017941 */ /* 0x000fea0003800000 */
.L_x_203:
        /* <DEDUP_REMOVED lines=10> */
.L_x_206:
[----:B------:R-:W-:Y:S05]  /*7130*/  BSYNC B1 ;  /* 0x0000000000017941 */ /* 0x000fea0003800000 */
.L_x_205:
        /* <DEDUP_REMOVED lines=11> */
.L_x_208:
[----:B------:R-:W-:Y:S05]  /*71f0*/  BSYNC B1 ;  /* 0x0000000000017941 */ /* 0x000fea0003800000 */
.L_x_207:
        /* <DEDUP_REMOVED lines=11> */
.L_x_210:
[----:B------:R-:W-:Y:S05]  /*72b0*/  BSYNC B1 ;  /* 0x0000000000017941 */ /* 0x000fea0003800000 */
.L_x_209:
        /* <DEDUP_REMOVED lines=10> */
.L_x_212:
[----:B------:R-:W-:Y:S05]  /*7360*/  BSYNC B1 ;  /* 0x0000000000017941 */ /* 0x000fea0003800000 */
.L_x_211:
        /* <DEDUP_REMOVED lines=10> */
.L_x_214:
[----:B------:R-:W-:Y:S05]  /*7410*/  BSYNC B1 ;  /* 0x0000000000017941 */ /* 0x000fea0003800000 */
.L_x_213:
        /* <DEDUP_REMOVED lines=11> */
.L_x_216:
[----:B------:R-:W-:Y:S05]  /*74d0*/  BSYNC B1 ;  /* 0x0000000000017941 */ /* 0x000fea0003800000 */
.L_x_215:
        /* <DEDUP_REMOVED lines=11> */
.L_x_218:
[----:B------:R-:W-:Y:S05]  /*7590*/  BSYNC B1 ;  /* 0x0000000000017941 */ /* 0x000fea0003800000 */
.L_x_217:
        /* <DEDUP_REMOVED lines=10> */
.L_x_220:
[----:B------:R-:W-:Y:S05]  /*7640*/  BSYNC B1 ;  /* 0x0000000000017941 */ /* 0x000fea0003800000 */
.L_x_219:
        /* <DEDUP_REMOVED lines=10> */
.L_x_222:
[----:B------:R-:W-:Y:S05]  /*76f0*/  BSYNC B1 ;  /* 0x0000000000017941 */ /* 0x000fea0003800000 */
.L_x_221:
        /* <DEDUP_REMOVED lines=11> */
.L_x_224:
[----:B------:R-:W-:Y:S05]  /*77b0*/  BSYNC B1 ;  /* 0x0000000000017941 */ /* 0x000fea0003800000 */
.L_x_223:
        /* <DEDUP_REMOVED lines=11> */
.L_x_226:
[----:B------:R-:W-:Y:S05]  /*7870*/  BSYNC B1 ;  /* 0x0000000000017941 */ /* 0x000fea0003800000 */
.L_x_225:
        /* <DEDUP_REMOVED lines=10> */
.L_x_228:
[----:B------:R-:W-:Y:S05]  /*7920*/  BSYNC B1 ;  /* 0x0000000000017941 */ /* 0x000fea0003800000 */
.L_x_227:
        /* <DEDUP_REMOVED lines=10> */
.L_x_230:
[----:B------:R-:W-:Y:S05]  /*79d0*/  BSYNC B1 ;  /* 0x0000000000017941 */ /* 0x000fea0003800000 */
.L_x_229:
        /* <DEDUP_REMOVED lines=11> */
.L_x_232:
[----:B------:R-:W-:Y:S05]  /*7a90*/  BSYNC B1 ;  /* 0x0000000000017941 */ /* 0x000fea0003800000 */
.L_x_231:
        /* <DEDUP_REMOVED lines=11> */
.L_x_234:
[----:B------:R-:W-:Y:S05]  /*7b50*/  BSYNC B1 ;  /* 0x0000000000017941 */ /* 0x000fea0003800000 */
.L_x_233:
        /* <DEDUP_REMOVED lines=10> */
.L_x_236:
[----:B------:R-:W-:Y:S05]  /*7c00*/  BSYNC B1 ;  /* 0x0000000000017941 */ /* 0x000fea0003800000 */
.L_x_235:
        /* <DEDUP_REMOVED lines=10> */
.L_x_238:
[----:B------:R-:W-:Y:S05]  /*7cb0*/  BSYNC B1 ;  /* 0x0000000000017941 */ /* 0x000fea0003800000 */
.L_x_237:
        /* <DEDUP_REMOVED lines=11> */
.L_x_240:
[----:B------:R-:W-:Y:S05]  /*7d70*/  BSYNC B1 ;  /* 0x0000000000017941 */ /* 0x000fea0003800000 */
.L_x_239:
        /* <DEDUP_REMOVED lines=11> */
.L_x_242:
[----:B------:R-:W-:Y:S05]  /*7e30*/  BSYNC B1 ;  /* 0x0000000000017941 */ /* 0x000fea0003800000 */
.L_x_241:
        /* <DEDUP_REMOVED lines=10> */
.L_x_244:
[----:B------:R-:W-:Y:S05]  /*7ee0*/  BSYNC B1 ;  /* 0x0000000000017941 */ /* 0x000fea0003800000 */
.L_x_243:
        /* <DEDUP_REMOVED lines=10> */
.L_x_246:
[----:B------:R-:W-:Y:S05]  /*7f90*/  BSYNC B1 ;  /* 0x0000000000017941 */ /* 0x000fea0003800000 */
.L_x_245:
        /* <DEDUP_REMOVED lines=11> */
.L_x_248:
[----:B------:R-:W-:Y:S05]  /*8050*/  BSYNC B1 ;  /* 0x0000000000017941 */ /* 0x000fea0003800000 */
.L_x_247:
        /* <DEDUP_REMOVED lines=11> */
.L_x_250:
[----:B------:R-:W-:Y:S05]  /*8110*/  BSYNC B1 ;  /* 0x0000000000017941 */ /* 0x000fea0003800000 */
.L_x_249:
        /* <DEDUP_REMOVED lines=10> */
.L_x_252:
[----:B------:R-:W-:Y:S05]  /*81c0*/  BSYNC B1 ;  /* 0x0000000000017941 */ /* 0x000fea0003800000 */
.L_x_251:
        /* <DEDUP_REMOVED lines=10> */
.L_x_254:
[----:B------:R-:W-:Y:S05]  /*8270*/  BSYNC B1 ;  /* 0x0000000000017941 */ /* 0x000fea0003800000 */
.L_x_253:
        /* <DEDUP_REMOVED lines=11> */
.L_x_256:
[----:B------:R-:W-:Y:S05]  /*8330*/  BSYNC B1 ;  /* 0x0000000000017941 */ /* 0x000fea0003800000 */
.L_x_255:
        /* <DEDUP_REMOVED lines=11> */
.L_x_258:
[----:B------:R-:W-:Y:S05]  /*83f0*/  BSYNC B1 ;  /* 0x0000000000017941 */ /* 0x000fea0003800000 */
.L_x_257:
        /* <DEDUP_REMOVED lines=10> */
.L_x_260:
[----:B------:R-:W-:Y:S05]  /*84a0*/  BSYNC B1 ;  /* 0x0000000000017941 */ /* 0x000fea0003800000 */
.L_x_259:
        /* <DEDUP_REMOVED lines=10> */
.L_x_262:
[----:B------:R-:W-:Y:S05]  /*8550*/  BSYNC B1 ;  /* 0x0000000000017941 */ /* 0x000fea0003800000 */
.L_x_261:
        /* <DEDUP_REMOVED lines=11> */
.L_x_264:
[----:B------:R-:W-:Y:S05]  /*8610*/  BSYNC B1 ;  /* 0x0000000000017941 */ /* 0x000fea0003800000 */
.L_x_263:
        /* <DEDUP_REMOVED lines=11> */
.L_x_266:
[----:B------:R-:W-:Y:S05]  /*86d0*/  BSYNC B1 ;  /* 0x0000000000017941 */ /* 0x000fea0003800000 */
.L_x_265:
        /* <DEDUP_REMOVED lines=10> */
.L_x_268:
[----:B------:R-:W-:Y:S05]  /*8780*/  BSYNC B1 ;  /* 0x0000000000017941 */ /* 0x000fea0003800000 */
.L_x_267:
        /* <DEDUP_REMOVED lines=10> */
.L_x_270:
[----:B------:R-:W-:Y:S05]  /*8830*/  BSYNC B1 ;  /* 0x0000000000017941 */ /* 0x000fea0003800000 */
.L_x_269:
        /* <DEDUP_REMOVED lines=11> */
.L_x_272:
[----:B------:R-:W-:Y:S05]  /*88f0*/  BSYNC B1 ;  /* 0x0000000000017941 */ /* 0x000fea0003800000 */
.L_x_271:
        /* <DEDUP_REMOVED lines=11> */
.L_x_274:
[----:B------:R-:W-:Y:S05]  /*89b0*/  BSYNC B1 ;  /* 0x0000000000017941 */ /* 0x000fea0003800000 */
.L_x_273:
        /* <DEDUP_REMOVED lines=10> */
.L_x_276:
[----:B------:R-:W-:Y:S05]  /*8a60*/  BSYNC B1 ;  /* 0x0000000000017941 */ /* 0x000fea0003800000 */
.L_x_275:
        /* <DEDUP_REMOVED lines=10> */
.L_x_278:
[----:B------:R-:W-:Y:S05]  /*8b10*/  BSYNC B1 ;  /* 0x0000000000017941 */ /* 0x000fea0003800000 */
.L_x_277:
        /* <DEDUP_REMOVED lines=11> */
.L_x_280:
[----:B------:R-:W-:Y:S05]  /*8bd0*/  BSYNC B1 ;  /* 0x0000000000017941 */ /* 0x000fea0003800000 */
.L_x_279:
        /* <DEDUP_REMOVED lines=11> */
.L_x_282:
[----:B------:R-:W-:Y:S05]  /*8c90*/  BSYNC B1 ;  /* 0x0000000000017941 */ /* 0x000fea0003800000 */
.L_x_281:
        /* <DEDUP_REMOVED lines=10> */
.L_x_284:
[----:B------:R-:W-:Y:S05]  /*8d40*/  BSYNC B1 ;  /* 0x0000000000017941 */ /* 0x000fea0003800000 */
.L_x_283:
        /* <DEDUP_REMOVED lines=10> */
.L_x_286:
[----:B------:R-:W-:Y:S05]  /*8df0*/  BSYNC B1 ;  /* 0x0000000000017941 */ /* 0x000fea0003800000 */
.L_x_285:
        /* <DEDUP_REMOVED lines=11> */
.L_x_288:
[----:B------:R-:W-:Y:S05]  /*8eb0*/  BSYNC B1 ;  /* 0x0000000000017941 */ /* 0x000fea0003800000 */
.L_x_287:
[----:B--2--5:R-:W-:Y:S01]  /*8ec0*/  HADD2.F32 R13, -RZ, R12.H0_H0 ;  /* 0x2000000cff0d7230 */ /* 0x024fe20000004100 */
[----:B------:R-:W-:Y:S01]  /*8ed0*/  ISETP.GT.AND P1, PT, R3, 0x101, PT ;  /* 0x000001010300780c */ /* 0x000fe20003f24270 */
[----:B------:R-:W-:Y:S03]  /*8ee0*/  BSSY B1, `(.L_x_289) ;  /* 0x0000008000017945 */ /* 0x000fe60003800000 */
[----:B------:R-:W-:Y:S01]  /*8ef0*/  FMUL R13, R13, R16 ;  /* 0x000000100d0d7220 */ /* 0x000fe20000400000 */
[----:B------:R-:W-:-:S03]  /*8f00*/  ISETP.GT.AND P3, PT, R0, RZ, P1 ;  /* 0x000000ff0000720c */ /* 0x000fc60000f64270 */
[----:B------:R-:W-:-:S05]  /*8f10*/  FFMA R13, R24, R2, R13 ;  /* 0x00000002180d7223 */ /* 0x000fca000000000d */
[----:B------:R-:W-:-:S05]  /*8f20*/  F2FP.F16.F32.PACK_AB R13, RZ, R13 ;  /* 0x0000000dff0d723e */ /* 0x000fca00000000ff */
[----:B------:R2:W-:Y:S01]  /*8f30*/  @P2 STG.E.U16 desc[UR52][R4.64+0x200], R13 ;  /* 0x0002000d04002986 */ /* 0x0005e2000c101534 */
[----:B------:R-:W-:Y:S05]  /*8f40*/  @!P3 BRA `(.L_x_290) ;  /* 0x000000000004b947 */ /* 0x000fea0003800000 */
[----:B------:R0:W5:Y:S02]  /*8f50*/  LDG.E.LTC128B.U16 R12, desc[UR52][R10.64+0x202] ;  /* 0x000202340a0c7981 */ /* 0x000164000c1e1520 */
.L_x_290:
[----:B------:R-:W-:Y:S05]  /*8f60*/  BSYNC B1 ;  /* 0x0000000000017941 */ /* 0x000fea0003800000 */
.L_x_289:
[----:B--2--5:R-:W-:Y:S01]  /*8f70*/  HADD2.F32 R13, -RZ, R12.H0_H0 ;  /* 0x2000000cff0d7230 */ /* 0x024fe20000004100 */
[----:B------:R-:W-:Y:S01]  /*8f80*/  ISETP.GT.AND P0, PT, R0, 0x8, P0 ;  /* 0x000000080000780c */ /* 0x000fe20000704270 */
[----:B------:R-:W-:Y:S03]  /*8f90*/  BSSY B1, `(.L_x_291) ;  /* 0x0000007000017945 */ /* 0x000fe60003800000 */
[----:B------:R-:W-:-:S04]  /*8fa0*/  FMUL R14, R13, R16 ;  /* 0x000000100d0e7220 */ /* 0x000fc80000400000 */
[----:B------:R-:W-:-:S05]  /*8fb0*/  FFMA R14, R25, R2, R14 ;  /* 0x00000002190e7223 */ /* 0x000fca000000000e */
[----:B------:R-:W-:-:S05]  /*8fc0*/  F2FP.F16.F32.PACK_AB R14, RZ, R14 ;  /* 0x0000000eff0e723e */ /* 0x000fca00000000ff */
[----:B------:R2:W-:Y:S01]  /*8fd0*/  @P3 STG.E.U16 desc[UR52][R4.64+0x202], R14 ;  /* 0x0002020e04003986 */ /* 0x0005e2000c101534 */
[----:B------:R-:W-:Y:S05]  /*8fe0*/  @!P0 BRA `(.L_x_292) ;  /* 0x0000000000048947 */ /* 0x000fea0003800000 */
[----:B------:R0:W5:Y:S02]  /*8ff0*/  LDG.E.LTC128B.U16 R12, desc[UR52][R8.64+0x200] ;  /* 0x00020034080c7981 */ /* 0x000164000c1e1520 */
.L_x_292:
[----:B------:R-:W-:Y:S05]  /*9000*/  BSYNC B1 ;  /* 0x0000000000017941 */ /* 0x000fea0003800000 */
.L_x_291:
[----:B-----5:R-:W-:Y:S01]  /*9010*/  HADD2.F32 R13, -RZ, R12.H0_H0 ;  /* 0x2000000cff0d7230 */ /* 0x020fe20000004100 */
        /* <DEDUP_REMOVED lines=8> */
.L_x_294:
[----:B------:R-:W-:Y:S05]  /*90a0*/  BSYNC B1 ;  /* 0x0000000000017941 */ /* 0x000fea0003800000 */
.L_x_293:
[----:B0----5:R-:W-:Y:S01]  /*90b0*/  HADD2.F32 R13, -RZ, R12.H0_H0 ;  /* 0x2000000cff0d7230 */ /* 0x021fe20000004100 */
[----:B------:R-:W-:Y:S01]  /*90c0*/  ISETP.GT.AND P0, PT, R3, 0x108, PT ;  /* 0x000001080300780c */ /* 0x000fe20003f04270 */
[----:B------:R-:W-:Y:S03]  /*90d0*/  BSSY B1, `(.L_x_295) ;  /* 0x0000008000017945 */ /* 0x000fe60003800000 */
[----:B--2---:R-:W-:Y:S01]  /*90e0*/  FMUL R14, R13, R16 ;  /* 0x000000100d0e7220 */ /* 0x004fe20000400000 */
[----:B------:R-:W-:-:S03]  /*90f0*/  ISETP.GT.AND P2, PT, R0, RZ, P0 ;  /* 0x000000ff0000720c */ /* 0x000fc60000744270 */
[----:B------:R-:W-:-:S05]  /*9100*/  FFMA R14, R27, R2, R14 ;  /* 0x000000021b0e7223 */ /* 0x000fca000000000e */
[----:B------:R-:W-:-:S05]  /*9110*/  F2FP.F16.F32.PACK_AB R14, RZ, R14 ;  /* 0x0000000eff0e723e */ /* 0x000fca00000000ff */
[----:B------:R0:W-:Y:S01]  /*9120*/  @P1 STG.E.U16 desc[UR52][R6.64+0x202], R14 ;  /* 0x0002020e06001986 */ /* 0x0001e2000c101534 */
[----:B------:R-:W-:Y:S05]  /*9130*/  @!P2 BRA `(.L_x_296) ;  /* 0x000000000004a947 */ /* 0x000fea0003800000 */
[----:B------:R2:W5:Y:S02]  /*9140*/  LDG.E.LTC128B.U16 R12, desc[UR52][R10.64+0x210] ;  /* 0x000210340a0c7981 */ /* 0x000564000c1e1520 */
.L_x_296:
[----:B------:R-:W-:Y:S05]  /*9150*/  BSYNC B1 ;  /* 0x0000000000017941 */ /* 0x000fea0003800000 */
.L_x_295:
[----:B-----5:R-:W-:Y:S01]  /*9160*/  HADD2.F32 R13, -RZ, R12.H0_H0 ;  /* 0x2000000cff0d7230 */ /* 0x020fe20000004100 */
        /* <DEDUP_REMOVED lines=9> */
.L_x_298:
[----:B------:R-:W-:Y:S05]  /*9200*/  BSYNC B1 ;  /* 0x0000000000017941 */ /* 0x000fea0003800000 */
.L_x_297:
[----:B0----5:R-:W-:Y:S01]  /*9210*/  HADD2.F32 R13, -RZ, R12.H0_H0 ;  /* 0x2000000cff0d7230 */ /* 0x021fe20000004100 */
        /* <DEDUP_REMOVED lines=8> */
.L_x_300:
[----:B------:R-:W-:Y:S05]  /*92a0*/  BSYNC B1 ;  /* 0x0000000000017941 */ /* 0x000fea0003800000 */
.L_x_299:
        /* <DEDUP_REMOVED lines=9> */
.L_x_302:
[----:B------:R-:W-:Y:S05]  /*9340*/  BSYNC B1 ;  /* 0x0000000000017941 */ /* 0x000fea0003800000 */
.L_x_301:
[----:B0----5:R-:W-:Y:S01]  /*9350*/  HADD2.F32 R13, -RZ, R12.H0_H0 ;  /* 0x2000000cff0d7230 */ /* 0x021fe20000004100 */
        /* <DEDUP_REMOVED lines=9> */
.L_x_304:
[----:B------:R-:W-:Y:S05]  /*93f0*/  BSYNC B1 ;  /* 0x0000000000017941 */ /* 0x000fea0003800000 */
.L_x_303:
        /* <DEDUP_REMOVED lines=10> */
.L_x_306:
[----:B------:R-:W-:Y:S05]  /*94a0*/  BSYNC B1 ;  /* 0x0000000000017941 */ /* 0x000fea0003800000 */
.L_x_305:
        /* <DEDUP_REMOVED lines=9> */
.L_x_308:
[----:B------:R-:W-:Y:S05]  /*9540*/  BSYNC B1 ;  /* 0x0000000000017941 */ /* 0x000fea0003800000 */
.L_x_307:
        /* <DEDUP_REMOVED lines=9> */
.L_x_310:
[----:B------:R-:W-:Y:S05]  /*95e0*/  BSYNC B1 ;  /* 0x0000000000017941 */ /* 0x000fea0003800000 */
.L_x_309:
        /* <DEDUP_REMOVED lines=10> */
.L_x_312:
[----:B------:R-:W-:Y:S05]  /*9690*/  BSYNC B1 ;  /* 0x0000000000017941 */ /* 0x000fea0003800000 */
.L_x_311:
        /* <DEDUP_REMOVED lines=10> */
.L_x_314:
[----:B------:R-:W-:Y:S05]  /*9740*/  BSYNC B1 ;  /* 0x0000000000017941 */ /* 0x000fea0003800000 */
.L_x_313:
        /* <DEDUP_REMOVED lines=9> */
.L_x_316:
[----:B------:R-:W-:Y:S05]  /*97e0*/  BSYNC B1 ;  /* 0x0000000000017941 */ /* 0x000fea0003800000 */
.L_x_315:
        /* <DEDUP_REMOVED lines=9> */
.L_x_318:
[----:B------:R-:W-:Y:S05]  /*9880*/  BSYNC B1 ;  /* 0x0000000000017941 */ /* 0x000fea0003800000 */
.L_x_317:
        /* <DEDUP_REMOVED lines=10> */
.L_x_320:
[----:B------:R-:W-:Y:S05]  /*9930*/  BSYNC B1 ;  /* 0x0000000000017941 */ /* 0x000fea0003800000 */
.L_x_319:
        /* <DEDUP_REMOVED lines=10> */
.L_x_322:
[----:B------:R-:W-:Y:S05]  /*99e0*/  BSYNC B1 ;  /* 0x0000000000017941 */ /* 0x000fea0003800000 */
.L_x_321:
        /* <DEDUP_REMOVED lines=9> */
.L_x_324:
[----:B------:R-:W-:Y:S05]  /*9a80*/  BSYNC B1 ;  /* 0x0000000000017941 */ /* 0x000fea0003800000 */
.L_x_323:
        /* <DEDUP_REMOVED lines=9> */
.L_x_326:
[----:B------:R-:W-:Y:S05]  /*9b20*/  BSYNC B1 ;  /* 0x0000000000017941 */ /* 0x000fea0003800000 */
.L_x_325:
        /* <DEDUP_REMOVED lines=10> */
.L_x_328:
[----:B------:R-:W-:Y:S05]  /*9bd0*/  BSYNC B1 ;  /* 0x0000000000017941 */ /* 0x000fea0003800000 */
.L_x_327:
        /* <DEDUP_REMOVED lines=10> */
.L_x_330:
[----:B------:R-:W-:Y:S05]  /*9c80*/  BSYNC B1 ;  /* 0x0000000000017941 */ /* 0x000fea0003800000 */
.L_x_329:
        /* <DEDUP_REMOVED lines=9> */
.L_x_332:
[----:B------:R-:W-:Y:S05]  /*9d20*/  BSYNC B1 ;  /* 0x0000000000017941 */ /* 0x000fea0003800000 */
.L_x_331:
        /* <DEDUP_REMOVED lines=9> */
.L_x_334:
[----:B------:R-:W-:Y:S05]  /*9dc0*/  BSYNC B1 ;  /* 0x0000000000017941 */ /* 0x000fea0003800000 */
.L_x_333:
        /* <DEDUP_REMOVED lines=10> */
.L_x_336:
[----:B------:R-:W-:Y:S05]  /*9e70*/  BSYNC B1 ;  /* 0x0000000000017941 */ /* 0x000fea0003800000 */
.L_x_335:
        /* <DEDUP_REMOVED lines=10> */
.L_x_338:
[----:B------:R-:W-:Y:S05]  /*9f20*/  BSYNC B1 ;  /* 0x0000000000017941 */ /* 0x000fea0003800000 */
.L_x_337:
        /* <DEDUP_REMOVED lines=9> */
.L_x_340:
[----:B------:R-:W-:Y:S05]  /*9fc0*/  BSYNC B1 ;  /* 0x0000000000017941 */ /* 0x000fea0003800000 */
.L_x_339:
        /* <DEDUP_REMOVED lines=9> */
.L_x_342:
[----:B------:R-:W-:Y:S05]  /*a060*/  BSYNC B1 ;  /* 0x0000000000017941 */ /* 0x000fea0003800000 */
.L_x_341:
        /* <DEDUP_REMOVED lines=10> */
.L_x_344:
[----:B------:R-:W-:Y:S05]  /*a110*/  BSYNC B1 ;  /* 0x0000000000017941 */ /* 0x000fea0003800000 */
.L_x_343:
        /* <DEDUP_REMOVED lines=10> */
.L_x_346:
[----:B------:R-:W-:Y:S05]  /*a1c0*/  BSYNC B1 ;  /* 0x0000000000017941 */ /* 0x000fea0003800000 */
.L_x_345:
        /* <DEDUP_REMOVED lines=9> */
.L_x_348:
[----:B------:R-:W-:Y:S05]  /*a260*/  BSYNC B1 ;  /* 0x0000000000017941 */ /* 0x000fea0003800000 */
.L_x_347:
        /* <DEDUP_REMOVED lines=9> */
.L_x_350:
[----:B------:R-:W-:Y:S05]  /*a300*/  BSYNC B1 ;  /* 0x0000000000017941 */ /* 0x000fea0003800000 */
.L_x_349:
        /* <DEDUP_REMOVED lines=10> */
.L_x_352:
[----:B------:R-:W-:Y:S05]  /*a3b0*/  BSYNC B1 ;  /* 0x0000000000017941 */ /* 0x000fea0003800000 */
.L_x_351:
        /* <DEDUP_REMOVED lines=10> */
.L_x_354:
[----:B------:R-:W-:Y:S05]  /*a460*/  BSYNC B1 ;  /* 0x0000000000017941 */ /* 0x000fea0003800000 */
.L_x_353:
        /* <DEDUP_REMOVED lines=9> */
.L_x_356:
[----:B------:R-:W-:Y:S05]  /*a500*/  BSYNC B1 ;  /* 0x0000000000017941 */ /* 0x000fea0003800000 */
.L_x_355:
        /* <DEDUP_REMOVED lines=9> */
.L_x_358:
[----:B------:R-:W-:Y:S05]  /*a5a0*/  BSYNC B1 ;  /* 0x0000000000017941 */ /* 0x000fea0003800000 */
.L_x_357:
        /* <DEDUP_REMOVED lines=10> */
.L_x_360:
[----:B------:R-:W-:Y:S05]  /*a650*/  BSYNC B1 ;  /* 0x0000000000017941 */ /* 0x000fea0003800000 */
.L_x_359:
        /* <DEDUP_REMOVED lines=10> */
.L_x_362:
[----:B------:R-:W-:Y:S05]  /*a700*/  BSYNC B1 ;  /* 0x0000000000017941 */ /* 0x000fea0003800000 */
.L_x_361:
        /* <DEDUP_REMOVED lines=9> */
.L_x_364:
[----:B------:R-:W-:Y:S05]  /*a7a0*/  BSYNC B1 ;  /* 0x0000000000017941 */ /* 0x000fea0003800000 */
.L_x_363:
        /* <DEDUP_REMOVED lines=9> */
.L_x_366:
[----:B------:R-:W-:Y:S05]  /*a840*/  BSYNC B1 ;  /* 0x0000000000017941 */ /* 0x000fea0003800000 */
.L_x_365:
        /* <DEDUP_REMOVED lines=10> */
.L_x_368:
[----:B------:R-:W-:Y:S05]  /*a8f0*/  BSYNC B1 ;  /* 0x0000000000017941 */ /* 0x000fea0003800000 */
.L_x_367:
        /* <DEDUP_REMOVED lines=10> */
.L_x_370:
[----:B------:R-:W-:Y:S05]  /*a9a0*/  BSYNC B1 ;  /* 0x0000000000017941 */ /* 0x000fea0003800000 */
.L_x_369:
        /* <DEDUP_REMOVED lines=9> */
.L_x_372:
[----:B------:R-:W-:Y:S05]  /*aa40*/  BSYNC B1 ;  /* 0x0000000000017941 */ /* 0x000fea0003800000 */
.L_x_371:
        /* <DEDUP_REMOVED lines=9> */
.L_x_374:
[----:B------:R-:W-:Y:S05]  /*aae0*/  BSYNC B1 ;  /* 0x0000000000017941 */ /* 0x000fea0003800000 */
.L_x_373:
        /* <DEDUP_REMOVED lines=10> */
.L_x_376:
[----:B------:R-:W-:Y:S05]  /*ab90*/  BSYNC B1 ;  /* 0x0000000000017941 */ /* 0x000fea0003800000 */
.L_x_375:
        /* <DEDUP_REMOVED lines=10> */
.L_x_378:
[----:B------:R-:W-:Y:S05]  /*ac40*/  BSYNC B1 ;  /* 0x0000000000017941 */ /* 0x000fea0003800000 */
.L_x_377:
        /* <DEDUP_REMOVED lines=9> */
.L_x_380:
[----:B------:R-:W-:Y:S05]  /*ace0*/  BSYNC B1 ;  /* 0x0000000000017941 */ /* 0x000fea0003800000 */
.L_x_379:
        /* <DEDUP_REMOVED lines=9> */
.L_x_382:
[----:B------:R-:W-:Y:S05]  /*ad80*/  BSYNC B1 ;  /* 0x0000000000017941 */ /* 0x000fea0003800000 */
.L_x_381:
        /* <DEDUP_REMOVED lines=10> */
.L_x_384:
[----:B------:R-:W-:Y:S05]  /*ae30*/  BSYNC B1 ;  /* 0x0000000000017941 */ /* 0x000fea0003800000 */
.L_x_383:
        /* <DEDUP_REMOVED lines=10> */
.L_x_386:
[----:B------:R-:W-:Y:S05]  /*aee0*/  BSYNC B1 ;  /* 0x0000000000017941 */ /* 0x000fea0003800000 */
.L_x_385:
        /* <DEDUP_REMOVED lines=9> */
.L_x_388:
[----:B------:R-:W-:Y:S05]  /*af80*/  BSYNC B1 ;  /* 0x0000000000017941 */ /* 0x000fea0003800000 */
.L_x_387:
        /* <DEDUP_REMOVED lines=9> */
.L_x_390:
[----:B------:R-:W-:Y:S05]  /*b020*/  BSYNC B1 ;  /* 0x0000000000017941 */ /* 0x000fea0003800000 */
.L_x_389:
        /* <DEDUP_REMOVED lines=10> */
.L_x_392:
[----:B------:R-:W-:Y:S05]  /*b0d0*/  BSYNC B1 ;  /* 0x0000000000017941 */ /* 0x000fea0003800000 */
.L_x_391:
        /* <DEDUP_REMOVED lines=10> */
.L_x_394:
[----:B------:R-:W-:Y:S05]  /*b180*/  BSYNC B1 ;  /* 0x0000000000017941 */ /* 0x000fea0003800000 */
.L_x_393:
        /* <DEDUP_REMOVED lines=9> */
.L_x_396:
[----:B------:R-:W-:Y:S05]  /*b220*/  BSYNC B1 ;  /* 0x0000000000017941 */ /* 0x000fea0003800000 */
.L_x_395:
        /* <DEDUP_REMOVED lines=9> */
.L_x_398:
[----:B------:R-:W-:Y:S05]  /*b2c0*/  BSYNC B1 ;  /* 0x0000000000017941 */ /* 0x000fea0003800000 */
.L_x_397:
        /* <DEDUP_REMOVED lines=10> */
.L_x_400:
[----:B------:R-:W-:Y:S05]  /*b370*/  BSYNC B1 ;  /* 0x0000000000017941 */ /* 0x000fea0003800000 */
.L_x_399:
        /* <DEDUP_REMOVED lines=10> */
.L_x_402:
[----:B------:R-:W-:Y:S05]  /*b420*/  BSYNC B1 ;  /* 0x0000000000017941 */ /* 0x000fea0003800000 */
.L_x_401:
        /* <DEDUP_REMOVED lines=9> */
.L_x_404:
[----:B------:R-:W-:Y:S05]  /*b4c0*/  BSYNC B1 ;  /* 0x0000000000017941 */ /* 0x000fea0003800000 */
.L_x_403:
        /* <DEDUP_REMOVED lines=9> */
.L_x_406:
[----:B------:R-:W-:Y:S05]  /*b560*/  BSYNC B1 ;  /* 0x0000000000017941 */ /* 0x000fea0003800000 */
.L_x_405:
        /* <DEDUP_REMOVED lines=10> */
.L_x_408:
[----:B------:R-:W-:Y:S05]  /*b610*/  BSYNC B1 ;  /* 0x0000000000017941 */ /* 0x000fea0003800000 */
.L_x_407:
        /* <DEDUP_REMOVED lines=10> */
.L_x_410:
[----:B------:R-:W-:Y:S05]  /*b6c0*/  BSYNC B1 ;  /* 0x0000000000017941 */ /* 0x000fea0003800000 */
.L_x_409:
        /* <DEDUP_REMOVED lines=9> */
.L_x_412:
[----:B------:R-:W-:Y:S05]  /*b760*/  BSYNC B1 ;  /* 0x0000000000017941 */ /* 0x000fea0003800000 */
.L_x_411:
        /* <DEDUP_REMOVED lines=9> */
.L_x_414:
[----:B------:R-:W-:Y:S05]  /*b800*/  BSYNC B1 ;  /* 0x0000000000017941 */ /* 0x000fea0003800000 */
.L_x_413:
        /* <DEDUP_REMOVED lines=10> */
.L_x_416:
[----:B------:R-:W-:Y:S05]  /*b8b0*/  BSYNC B1 ;  /* 0x0000000000017941 */ /* 0x000fea0003800000 */
.L_x_415:
        /* <DEDUP_REMOVED lines=10> */
.L_x_418:
[----:B------:R-:W-:Y:S05]  /*b960*/  BSYNC B1 ;  /* 0x0000000000017941 */ /* 0x000fea0003800000 */
.L_x_417:
        /* <DEDUP_REMOVED lines=9> */
.L_x_420:
[----:B------:R-:W-:Y:S05]  /*ba00*/  BSYNC B1 ;  /* 0x0000000000017941 */ /* 0x000fea0003800000 */
.L_x_419:
        /* <DEDUP_REMOVED lines=9> */
.L_x_422:
[----:B------:R-:W-:Y:S05]  /*baa0*/  BSYNC B1 ;  /* 0x0000000000017941 */ /* 0x000fea0003800000 */
.L_x_421:
        /* <DEDUP_REMOVED lines=10> */
.L_x_424:
[----:B------:R-:W-:Y:S05]  /*bb50*/  BSYNC B1 ;  /* 0x0000000000017941 */ /* 0x000fea0003800000 */
.L_x_423:
        /* <DEDUP_REMOVED lines=10> */
.L_x_426:
[----:B------:R-:W-:Y:S05]  /*bc00*/  BSYNC B1 ;  /* 0x0000000000017941 */ /* 0x000fea0003800000 */
.L_x_425:
        /* <DEDUP_REMOVED lines=9> */
.L_x_428:
[----:B------:R-:W-:Y:S05]  /*bca0*/  BSYNC B1 ;  /* 0x0000000000017941 */ /* 0x000fea0003800000 */
.L_x_427:
        /* <DEDUP_REMOVED lines=9> */
.L_x_430:
[----:B------:R-:W-:Y:S05]  /*bd40*/  BSYNC B1 ;  /* 0x0000000000017941 */ /* 0x000fea0003800000 */
.L_x_429:
        /* <DEDUP_REMOVED lines=10> */
.L_x_432:
[----:B------:R-:W-:Y:S05]  /*bdf0*/  BSYNC B1 ;  /* 0x0000000000017941 */ /* 0x000fea0003800000 */
.L_x_431:
        /* <DEDUP_REMOVED lines=10> */
.L_x_434:
[----:B------:R-:W-:Y:S05]  /*bea0*/  BSYNC B1 ;  /* 0x0000000000017941 */ /* 0x000fea0003800000 */
.L_x_433:
        /* <DEDUP_REMOVED lines=9> */
.L_x_436:
[----:B------:R-:W-:Y:S05]  /*bf40*/  BSYNC B1 ;  /* 0x0000000000017941 */ /* 0x000fea0003800000 */
.L_x_435:
        /* <DEDUP_REMOVED lines=9> */
.L_x_438:
[----:B------:R-:W-:Y:S05]  /*bfe0*/  BSYNC B1 ;  /* 0x0000000000017941 */ /* 0x000fea0003800000 */
.L_x_437:
        /* <DEDUP_REMOVED lines=10> */
.L_x_440:
[----:B------:R-:W-:Y:S05]  /*c090*/  BSYNC B1 ;  /* 0x0000000000017941 */ /* 0x000fea0003800000 */
.L_x_439:
        /* <DEDUP_REMOVED lines=10> */
.L_x_442:
[----:B------:R-:W-:Y:S05]  /*c140*/  BSYNC B1 ;  /* 0x0000000000017941 */ /* 0x000fea0003800000 */
.L_x_441:
        /* <DEDUP_REMOVED lines=9> */
.L_x_444:
[----:B------:R-:W-:Y:S05]  /*c1e0*/  BSYNC B1 ;  /* 0x0000000000017941 */ /* 0x000fea0003800000 */
.L_x_443:
        /* <DEDUP_REMOVED lines=9> */
.L_x_446:
[----:B------:R-:W-:Y:S05]  /*c280*/  BSYNC B1 ;  /* 0x0000000000017941 */ /* 0x000fea0003800000 */
.L_x_445:
        /* <DEDUP_REMOVED lines=10> */
.L_x_448:
[----:B------:R-:W-:Y:S05]  /*c330*/  BSYNC B1 ;  /* 0x0000000000017941 */ /* 0x000fea0003800000 */
.L_x_447:
        /* <DEDUP_REMOVED lines=10> */
.L_x_450:
[----:B------:R-:W-:Y:S05]  /*c3e0*/  BSYNC B1 ;  /* 0x0000000000017941 */ /* 0x000fea0003800000 */
.L_x_449:
        /* <DEDUP_REMOVED lines=9> */
.L_x_452:
[----:B------:R-:W-:Y:S05]  /*c480*/  BSYNC B1 ;  /* 0x0000000000017941 */ /* 0x000fea0003800000 */
.L_x_451:
        /* <DEDUP_REMOVED lines=9> */
.L_x_454:
[----:B------:R-:W-:Y:S05]  /*c520*/  BSYNC B1 ;  /* 0x0000000000017941 */ /* 0x000fea0003800000 */
.L_x_453:
        /* <DEDUP_REMOVED lines=10> */
.L_x_456:
[----:B------:R-:W-:Y:S05]  /*c5d0*/  BSYNC B1 ;  /* 0x0000000000017941 */ /* 0x000fea0003800000 */
.L_x_455:
        /* <DEDUP_REMOVED lines=10> */
.L_x_458:
[----:B------:R-:W-:Y:S05]  /*c680*/  BSYNC B1 ;  /* 0x0000000000017941 */ /* 0x000fea0003800000 */
.L_x_457:
        /* <DEDUP_REMOVED lines=9> */
.L_x_460:
[----:B------:R-:W-:Y:S05]  /*c720*/  BSYNC B1 ;  /* 0x0000000000017941 */ /* 0x000fea0003800000 */
.L_x_459:
        /* <DEDUP_REMOVED lines=9> */
.L_x_462:
[----:B------:R-:W-:Y:S05]  /*c7c0*/  BSYNC B1 ;  /* 0x0000000000017941 */ /* 0x000fea0003800000 */
.L_x_461:
        /* <DEDUP_REMOVED lines=10> */
.L_x_464:
[----:B------:R-:W-:Y:S05]  /*c870*/  BSYNC B1 ;  /* 0x0000000000017941 */ /* 0x000fea0003800000 */
.L_x_463:
        /* <DEDUP_REMOVED lines=10> */
.L_x_466:
[----:B------:R-:W-:Y:S05]  /*c920*/  BSYNC B1 ;  /* 0x0000000000017941 */ /* 0x000fea0003800000 */
.L_x_465:
        /* <DEDUP_REMOVED lines=9> */
.L_x_468:
[----:B------:R-:W-:Y:S05]  /*c9c0*/  BSYNC B1 ;  /* 0x0000000000017941 */ /* 0x000fea0003800000 */
.L_x_467:
        /* <DEDUP_REMOVED lines=9> */
.L_x_470:
[----:B------:R-:W-:Y:S05]  /*ca60*/  BSYNC B1 ;  /* 0x0000000000017941 */ /* 0x000fea0003800000 */
.L_x_469:
        /* <DEDUP_REMOVED lines=10> */
.L_x_472:
[----:B------:R-:W-:Y:S05]  /*cb10*/  BSYNC B1 ;  /* 0x0000000000017941 */ /* 0x000fea0003800000 */
.L_x_471:
        /* <DEDUP_REMOVED lines=10> */
.L_x_474:
[----:B------:R-:W-:Y:S05]  /*cbc0*/  BSYNC B1 ;  /* 0x0000000000017941 */ /* 0x000fea0003800000 */
.L_x_473:
        /* <DEDUP_REMOVED lines=9> */
.L_x_476:
[----:B------:R-:W-:Y:S05]  /*cc60*/  BSYNC B1 ;  /* 0x0000000000017941 */ /* 0x000fea0003800000 */
.L_x_475:
        /* <DEDUP_REMOVED lines=9> */
.L_x_478:
[----:B------:R-:W-:Y:S05]  /*cd00*/  BSYNC B1 ;  /* 0x0000000000017941 */ /* 0x000fea0003800000 */
.L_x_477:
        /* <DEDUP_REMOVED lines=10> */
.L_x_480:
[----:B------:R-:W-:Y:S05]  /*cdb0*/  BSYNC B1 ;  /* 0x0000000000017941 */ /* 0x000fea0003800000 */
.L_x_479:
        /* <DEDUP_REMOVED lines=10> */
.L_x_482:
[----:B------:R-:W-:Y:S05]  /*ce60*/  BSYNC B1 ;  /* 0x0000000000017941 */ /* 0x000fea0003800000 */
.L_x_481:
        /* <DEDUP_REMOVED lines=9> */
.L_x_484:
[----:B------:R-:W-:Y:S05]  /*cf00*/  BSYNC B1 ;  /* 0x0000000000017941 */ /* 0x000fea0003800000 */
.L_x_483:
        /* <DEDUP_REMOVED lines=9> */
.L_x_486:
[----:B------:R-:W-:Y:S05]  /*cfa0*/  BSYNC B1 ;  /* 0x0000000000017941 */ /* 0x000fea0003800000 */
.L_x_485:
        /* <DEDUP_REMOVED lines=10> */
.L_x_488:
[----:B------:R-:W-:Y:S05]  /*d050*/  BSYNC B1 ;  /* 0x0000000000017941 */ /* 0x000fea0003800000 */
.L_x_487:
        /* <DEDUP_REMOVED lines=10> */
.L_x_490:
[----:B------:R-:W-:Y:S05]  /*d100*/  BSYNC B1 ;  /* 0x0000000000017941 */ /* 0x000fea0003800000 */
.L_x_489:
        /* <DEDUP_REMOVED lines=9> */
.L_x_492:
[----:B------:R-:W-:Y:S05]  /*d1a0*/  BSYNC B1 ;  /* 0x0000000000017941 */ /* 0x000fea0003800000 */
.L_x_491:
        /* <DEDUP_REMOVED lines=9> */
.L_x_494:
[----:B------:R-:W-:Y:S05]  /*d240*/  BSYNC B1 ;  /* 0x0000000000017941 */ /* 0x000fea0003800000 */
.L_x_493:
        /* <DEDUP_REMOVED lines=10> */
.L_x_496:
[----:B------:R-:W-:Y:S05]  /*d2f0*/  BSYNC B1 ;  /* 0x0000000000017941 */ /* 0x000fea0003800000 */
.L_x_495:
        /* <DEDUP_REMOVED lines=10> */
.L_x_498:
[----:B------:R-:W-:Y:S05]  /*d3a0*/  BSYNC B1 ;  /* 0x0000000000017941 */ /* 0x000fea0003800000 */
.L_x_497:
        /* <DEDUP_REMOVED lines=9> */
.L_x_500:
[----:B------:R-:W-:Y:S05]  /*d440*/  BSYNC B1 ;  /* 0x0000000000017941 */ /* 0x000fea0003800000 */
.L_x_499:
        /* <DEDUP_REMOVED lines=9> */
.L_x_502:
[----:B------:R-:W-:Y:S05]  /*d4e0*/  BSYNC B1 ;  /* 0x0000000000017941 */ /* 0x000fea0003800000 */
.L_x_501:
        /* <DEDUP_REMOVED lines=10> */
.L_x_504:
[----:B------:R-:W-:Y:S05]  /*d590*/  BSYNC B1 ;  /* 0x0000000000017941 */ /* 0x000fea0003800000 */
.L_x_503:
        /* <DEDUP_REMOVED lines=10> */
.L_x_506:
[----:B------:R-:W-:Y:S05]  /*d640*/  BSYNC B1 ;  /* 0x0000000000017941 */ /* 0x000fea0003800000 */
.L_x_505:
        /* <DEDUP_REMOVED lines=9> */
.L_x_508:
[----:B------:R-:W-:Y:S05]  /*d6e0*/  BSYNC B1 ;  /* 0x0000000000017941 */ /* 0x000fea0003800000 */
.L_x_507:
        /* <DEDUP_REMOVED lines=9> */
.L_x_510:
[----:B------:R-:W-:Y:S05]  /*d780*/  BSYNC B1 ;  /* 0x0000000000017941 */ /* 0x000fea0003800000 */
.L_x_509:
        /* <DEDUP_REMOVED lines=10> */
.L_x_512:
[----:B------:R-:W-:Y:S05]  /*d830*/  BSYNC B1 ;  /* 0x0000000000017941 */ /* 0x000fea0003800000 */
.L_x_511:
        /* <DEDUP_REMOVED lines=10> */
.L_x_514:
[----:B------:R-:W-:Y:S05]  /*d8e0*/  BSYNC B1 ;  /* 0x0000000000017941 */ /* 0x000fea0003800000 */
.L_x_513:
        /* <DEDUP_REMOVED lines=9> */
.L_x_516:
[----:B------:R-:W-:Y:S05]  /*d980*/  BSYNC B1 ;  /* 0x0000000000017941 */ /* 0x000fea0003800000 */
.L_x_515:
        /* <DEDUP_REMOVED lines=9> */
.L_x_518:
[----:B------:R-:W-:Y:S05]  /*da20*/  BSYNC B1 ;  /* 0x0000000000017941 */ /* 0x000fea0003800000 */
.L_x_517:
        /* <DEDUP_REMOVED lines=10> */
.L_x_520:
[----:B------:R-:W-:Y:S05]  /*dad0*/  BSYNC B1 ;  /* 0x0000000000017941 */ /* 0x000fea0003800000 */
.L_x_519:
        /* <DEDUP_REMOVED lines=10> */
.L_x_522:
[----:B------:R-:W-:Y:S05]  /*db80*/  BSYNC B1 ;  /* 0x0000000000017941 */ /* 0x000fea0003800000 */
.L_x_521:
        /* <DEDUP_REMOVED lines=9> */
.L_x_524:
[----:B------:R-:W-:Y:S05]  /*dc20*/  BSYNC B1 ;  /* 0x0000000000017941 */ /* 0x000fea0003800000 */
.L_x_523:
        /* <DEDUP_REMOVED lines=9> */
.L_x_526:
[----:B------:R-:W-:Y:S05]  /*dcc0*/  BSYNC B1 ;  /* 0x0000000000017941 */ /* 0x000fea0003800000 */
.L_x_525:
        /* <DEDUP_REMOVED lines=10> */
.L_x_528:
[----:B------:R-:W-:Y:S05]  /*dd70*/  BSYNC B1 ;  /* 0x0000000000017941 */ /* 0x000fea0003800000 */
.L_x_527:
        /* <DEDUP_REMOVED lines=10> */
.L_x_530:
[----:B------:R-:W-:Y:S05]  /*de20*/  BSYNC B1 ;  /* 0x0000000000017941 */ /* 0x000fea0003800000 */
.L_x_529:
        /* <DEDUP_REMOVED lines=9> */
.L_x_532:
[----:B------:R-:W-:Y:S05]  /*dec0*/  BSYNC B1 ;  /* 0x0000000000017941 */ /* 0x000fea0003800000 */
.L_x_531:
        /* <DEDUP_REMOVED lines=9> */
.L_x_534:
[----:B------:R-:W-:Y:S05]  /*df60*/  BSYNC B1 ;  /* 0x0000000000017941 */ /* 0x000fea0003800000 */
.L_x_533:
        /* <DEDUP_REMOVED lines=10> */
.L_x_536:
[----:B------:R-:W-:Y:S05]  /*e010*/  BSYNC B1 ;  /* 0x0000000000017941 */ /* 0x000fea0003800000 */
.L_x_535:
        /* <DEDUP_REMOVED lines=10> */
.L_x_538:
[----:B------:R-:W-:Y:S05]  /*e0c0*/  BSYNC B1 ;  /* 0x0000000000017941 */ /* 0x000fea0003800000 */
.L_x_537:
[----:B-----5:R-:W-:Y:S01]  /*e0d0*/  HADD2.F32 R3, -RZ, R12.H0_H0 ;  /* 0x2000000cff037230 */ /* 0x020fe20000004100 */
[----:B------:R-:W-:Y:S01]  /*e0e0*/  ISETP.GT.AND P0, PT, R0, 0x8, P0 ;  /* 0x000000080000780c */ /* 0x000fe20000704270 */
[----:B------:R-:W-:Y:S03]  /*e0f0*/  BSSY B1, `(.L_x_539) ;  /* 0x0000007000017945 */ /* 0x000fe60003800000 */
[----:B0123--:R-:W-:-:S04]  /*e100*/  FMUL R10, R3, R16 ;  /* 0x00000010030a7220 */ /* 0x00ffc80000400000 */
[----:B------:R-:W-:-:S05]  /*e110*/  FFMA R10, R149, R2, R10 ;  /* 0x00000002950a7223 */ /* 0x000fca000000000a */
[----:B------:R-:W-:-:S05]  /*e120*/  F2FP.F16.F32.PACK_AB R10, RZ, R10 ;  /* 0x0000000aff0a723e */ /* 0x000fca00000000ff */
[----:B------:R0:W-:Y:S01]  /*e130*/  @P3 STG.E.U16 desc[UR52][R4.64+0x3f2], R10 ;  /* 0x0003f20a04003986 */ /* 0x0001e2000c101534 */
[----:B------:R-:W-:Y:S05]  /*e140*/  @!P0 BRA `(.L_x_540) ;  /* 0x0000000000048947 */ /* 0x000fea0003800000 */
[----:B------:R1:W5:Y:S02]  /*e150*/  LDG.E.LTC128B.U16 R12, desc[UR52][R8.64+0x3f0] ;  /* 0x0003f034080c7981 */ /* 0x000364000c1e1520 */
.L_x_540:
[----:B------:R-:W-:Y:S05]  /*e160*/  BSYNC B1 ;  /* 0x0000000000017941 */ /* 0x000fea0003800000 */
.L_x_539:
[----:B-----5:R-:W-:Y:S01]  /*e170*/  HADD2.F32 R3, -RZ, R12.H0_H0 ;  /* 0x2000000cff037230 */ /* 0x020fe20000004100 */
[----:B------:R-:W-:Y:S01]  /*e180*/  ISETP.GT.AND P1, PT, R0, 0x8, P1 ;  /* 0x000000080000780c */ /* 0x000fe20000f24270 */
[----:B0-----:R-:W-:Y:S01]  /*e190*/  @P0 IMAD.MOV.U32 R4, RZ, RZ, R6 ;  /* 0x000000ffff040224 */ /* 0x001fe200078e0006 */
[----:B------:R-:W-:Y:S01]  /*e1a0*/  BSSY B1, `(.L_x_541) ;  /* 0x0000008000017945 */ /* 0x000fe20003800000 */
[----:B------:R-:W-:Y:S02]  /*e1b0*/  @P0 IMAD.MOV.U32 R5, RZ, RZ, R7 ;  /* 0x000000ffff050224 */ /* 0x000fe400078e0007 */
[----:B------:R-:W-:-:S04]  /*e1c0*/  FMUL R3, R3, R16 ;  /* 0x0000001003037220 */ /* 0x000fc80000400000 */
[----:B------:R-:W-:-:S05]  /*e1d0*/  FFMA R3, R150, R2, R3 ;  /* 0x0000000296037223 */ /* 0x000fca0000000003 */
[----:B------:R-:W-:-:S05]  /*e1e0*/  F2FP.F16.F32.PACK_AB R3, RZ, R3 ;  /* 0x00000003ff03723e */ /* 0x000fca00000000ff */
[----:B------:R0:W-:Y:S01]  /*e1f0*/  @P0 STG.E.U16 desc[UR52][R4.64+0x3f0], R3 ;  /* 0x0003f00304000986 */ /* 0x0001e2000c101534 */
[----:B------:R-:W-:Y:S05]  /*e200*/  @!P1 BRA `(.L_x_542) ;  /* 0x0000000000049947 */ /* 0x000fea0003800000 */
[----:B------:R2:W5:Y:S02]  /*e210*/  LDG.E.LTC128B.U16 R12, desc[UR52][R8.64+0x3f2] ;  /* 0x0003f234080c7981 */ /* 0x000564000c1e1520 */
.L_x_542:
[----:B------:R-:W-:Y:S05]  /*e220*/  BSYNC B1 ;  /* 0x0000000000017941 */ /* 0x000fea0003800000 */
.L_x_541:
[----:B------:R-:W-:Y:S05]  /*e230*/  @!P1 BRA `(.L_x_543) ;  /* 0x0000005000889947 */ /* 0x000fea0003800000 */
[----:B0----5:R-:W-:-:S05]  /*e240*/  HADD2.F32 R3, -RZ, R12.H0_H0 ;  /* 0x2000000cff037230 */ /* 0x021fca0000004100 */
[----:B------:R-:W-:-:S04]  /*e250*/  FMUL R0, R3, R16 ;  /* 0x0000001003007220 */ /* 0x000fc80000400000 */
[----:B------:R-:W-:-:S05]  /*e260*/  FFMA R0, R151, R2, R0 ;  /* 0x0000000297007223 */ /* 0x000fca0000000000 */
[----:B------:R-:W-:-:S05]  /*e270*/  F2FP.F16.F32.PACK_AB R0, RZ, R0 ;  /* 0x00000000ff00723e */ /* 0x000fca00000000ff */
[----:B------:R3:W-:Y:S01]  /*e280*/  STG.E.U16 desc[UR52][R6.64+0x3f2], R0 ;  /* 0x0003f20006007986 */ /* 0x0007e2000c101534 */
[----:B------:R-:W-:Y:S05]  /*e290*/  BRA `(.L_x_543) ;  /* 0x0000005000707947 */ /* 0x000fea0003800000 */
.L_x_34:
[----:B------:R-:W2:Y:S01]  /*e2a0*/  LDL.LU R6, [R1] ;  /* 0x0000000001067983 */ /* 0x000ea20000300800 */
[----:B------:R-:W-:-:S03]  /*e2b0*/  ULDC.64 UR4, c[0x0][0x5c0] ;  /* 0x0001700000047ab9 */ /* 0x000fc60000000a00 */
[----:B------:R-:W3:Y:S04]  /*e2c0*/  LDL.LU R8, [R1+0x4] ;  /* 0x0000040001087983 */ /* 0x000ee80000300800 */
[----:B------:R-:W4:Y:S04]  /*e2d0*/  LDL.LU R7, [R1+0x8] ;  /* 0x0000080001077983 */ /* 0x000f280000300800 */
        /* <DEDUP_REMOVED lines=49> */
[----:B------:R0:W-:Y:S04]  /*e5f0*/  STL [R1+0x238], R144 ;  /* 0x0002389001007387 */ /* 0x0001e80000100800 */
[----:B0-----:R-:W4:Y:S04]  /*e600*/  LDL.LU R144, [R1+0x130] ;  /* 0x0001300001907983 */ /* 0x001f280000300800 */
[----:B------:R0:W-:Y:S04]  /*e610*/  STL [R1+0x234], R145 ;  /* 0x0002349101007387 */ /* 0x0001e80000100800 */
[----:B0-----:R-:W4:Y:S04]  /*e620*/  LDL.LU R145, [R1+0x134] ;  /* 0x0001340001917983 */ /* 0x001f280000300800 */
        /* <DEDUP_REMOVED lines=18> */
[----:B------:R-:W4:Y:S01]  /*e750*/  LDL.LU R173, [R1+0x190] ;  /* 0x0001900001ad7983 */ /* 0x000f220000300800 */
[----:B--2---:R-:W-:-:S03]  /*e760*/  FMUL R6, R6, R2 ;  /* 0x0000000206067220 */ /* 0x004fc60000400000 */
[----:B------:R-:W2:Y:S01]  /*e770*/  LDL.LU R174, [R1+0x194] ;  /* 0x0001940001ae7983 */ /* 0x000ea20000300800 */
[----:B------:R-:W-:-:S03]  /*e780*/  LEA R4, P2, R10, UR4, 0x1 ;  /* 0x000000040a047c11 */ /* 0x000fc6000f8408ff */
[----:B------:R-:W2:Y:S04]  /*e790*/  LDL.LU R175, [R1+0x198] ;  /* 0x0001980001af7983 */ /* 0x000ea80000300800 */
[----:B------:R-:W2:Y:S04]  /*e7a0*/  LDL.LU R176, [R1+0x19c] ;  /* 0x00019c0001b07983 */ /* 0x000ea80000300800 */
[----:B------:R-:W2:Y:S04]  /*e7b0*/  LDL.LU R177, [R1+0x1a0] ;  /* 0x0001a00001b17983 */ /* 0x000ea80000300800 */
[----:B------:R-:W2:Y:S01]  /*e7c0*/  LDL.LU R178, [R1+0x1a4] ;  /* 0x0001a40001b27983 */ /* 0x000ea20000300800 */
[----:B------:R-:W-:-:S03]  /*e7d0*/  LEA.HI.X R5, R10, UR5, R5, 0x1, P2 ;  /* 0x000000050a057c11 */ /* 0x000fc600090f0c05 */
[----:B------:R-:W2:Y:S01]  /*e7e0*/  LDL.LU R179, [R1+0x1a8] ;  /* 0x0001a80001b37983 */ /* 0x000ea20000300800 */
[----:B------:R-:W-:-:S03]  /*e7f0*/  F2FP.F16.F32.PACK_AB R6, RZ, R6 ;  /* 0x00000006ff06723e */ /* 0x000fc600000000ff */
[----:B------:R-:W2:Y:S04]  /*e800*/  LDL.LU R180, [R1+0x1ac] ;  /* 0x0001ac0001b47983 */ /* 0x000ea80000300800 */
[----:B------:R-:W2:Y:S04]  /*e810*/  LDL.LU R181, [R1+0x1b0] ;  /* 0x0001b00001b57983 */ /* 0x000ea80000300800 */
[----:B------:R-:W2:Y:S04]  /*e820*/  LDL.LU R182, [R1+0x1b4] ;  /* 0x0001b40001b67983 */ /* 0x000ea80000300800 */
[----:B------:R-:W2:Y:S04]  /*e830*/  LDL.LU R183, [R1+0x1b8] ;  /* 0x0001b80001b77983 */ /* 0x000ea80000300800 */
[----:B------:R-:W2:Y:S04]  /*e840*/  LDL.LU R184, [R1+0x1bc] ;  /* 0x0001bc0001b87983 */ /* 0x000ea80000300800 */
[----:B------:R-:W2:Y:S04]  /*e850*/  LDL.LU R185, [R1+0x1c0] ;  /* 0x0001c00001b97983 */ /* 0x000ea80000300800 */
[----:B------:R-:W2:Y:S04]  /*e860*/  LDL.LU R186, [R1+0x1c4] ;  /* 0x0001c40001ba7983 */ /* 0x000ea80000300800 */
[----:B------:R-:W2:Y:S04]  /*e870*/  LDL.LU R187, [R1+0x1c8] ;  /* 0x0001c80001bb7983 */ /* 0x000ea80000300800 */
[----:B------:R3:W-:Y:S01]  /*e880*/  @P1 STG.E.U16 desc[UR52][R4.64], R6 ;  /* 0x0000000604001986 */ /* 0x0007e2000c101534 */
[----:B------:R-:W-:-:S03]  /*e890*/  ISETP.GT.AND P1, PT, R3, 0x1, PT ;  /* 0x000000010300780c */ /* 0x000fc60003f24270 */
[----:B------:R-:W2:Y:S01]  /*e8a0*/  LDL.LU R188, [R1+0x1cc] ;  /* 0x0001cc0001bc7983 */ /* 0x000ea20000300800 */
[----:B------:R-:W-:-:S03]  /*e8b0*/  ISETP.GT.AND P2, PT, R0, RZ, P1 ;  /* 0x000000ff0000720c */ /* 0x000fc60000f44270 */
[----:B------:R-:W2:Y:S04]  /*e8c0*/  LDL.LU R189, [R1+0x1d0] ;  /* 0x0001d00001bd7983 */ /* 0x000ea80000300800 */
[----:B------:R-:W2:Y:S04]  /*e8d0*/  LDL.LU R190, [R1+0x1d4] ;  /* 0x0001d40001be7983 */ /* 0x000ea80000300800 */
[----:B------:R-:W2:Y:S01]  /*e8e0*/  LDL.LU R191, [R1+0x1d8] ;  /* 0x0001d80001bf7983 */ /* 0x000ea20000300800 */
[----:B---3--:R-:W-:-:S03]  /*e8f0*/  FMUL R6, R8, R2 ;  /* 0x0000000208067220 */ /* 0x008fc60000400000 */
[----:B------:R-:W3:Y:S04]  /*e900*/  LDL.LU R192, [R1+0x1dc] ;  /* 0x0001dc0001c07983 */ /* 0x000ee80000300800 */
[----:B------:R-:W3:Y:S04]  /*e910*/  LDL.LU R193, [R1+0x1e0] ;  /* 0x0001e00001c17983 */ /* 0x000ee80000300800 */
[----:B------:R-:W3:Y:S04]  /*e920*/  LDL.LU R194, [R1+0x1e4] ;  /* 0x0001e40001c27983 */ /* 0x000ee80000300800 */
[----:B------:R-:W3:Y:S04]  /*e930*/  LDL.LU R195, [R1+0x1e8] ;  /* 0x0001e80001c37983 */ /* 0x000ee80000300800 */
[----:B------:R-:W3:Y:S01]  /*e940*/  LDL.LU R196, [R1+0x1ec] ;  /* 0x0001ec0001c47983 */ /* 0x000ee20000300800 */
[----:B------:R-:W-:-:S03]  /*e950*/  F2FP.F16.F32.PACK_AB R6, RZ, R6 ;  /* 0x00000006ff06723e */ /* 0x000fc600000000ff */
[----:B------:R-:W3:Y:S04]  /*e960*/  LDL.LU R197, [R1+0x1f0] ;  /* 0x0001f00001c57983 */ /* 0x000ee80000300800 */
[----:B------:R-:W3:Y:S04]  /*e970*/  LDL.LU R198, [R1+0x1f4] ;  /* 0x0001f40001c67983 */ /* 0x000ee80000300800 */
[----:B------:R-:W3:Y:S01]  /*e980*/  LDL.LU R199, [R1+0x1fc] ;  /* 0x0001fc0001c77983 */ /* 0x000ee20000300800 */
[----:B------:R-:W-:-:S03]  /*e990*/  ISETP.GT.AND P0, PT, R0, 0x8, P0 ;  /* 0x000000080000780c */ /* 0x000fc60000704270 */
[----:B------:R-:W-:Y:S04]  /*e9a0*/  STL [R1+0x230], R146 ;  /* 0x0002309201007387 */ /* 0x000fe80000100800 */
[----:B------:R0:W-:Y:S01]  /*e9b0*/  STL [R1+0x22c], R147 ;  /* 0x00022c9301007387 */ /* 0x0001e20000100800 */
[----:B----4-:R-:W-:Y:S01]  /*e9c0*/  FMUL R8, R7, R2 ;  /* 0x0000000207087220 */ /* 0x010fe20000400000 */
[C---:B------:R-:W-:Y:S02]  /*e9d0*/  SHF.L.U64.HI R15, R14.reuse, 0x4, R15 ;  /* 0x000000040e0f7819 */ /* 0x040fe4000001020f */
[----:B------:R1:W-:Y:S04]  /*e9e0*/  @P2 STG.E.U16 desc[UR52][R4.64+0x2], R6 ;  /* 0x0000020604002986 */ /* 0x0003e8000c101534 */
[----:B0-----:R-:W4:Y:S04]  /*e9f0*/  LDL.LU R147, [R1+0x128] ;  /* 0x0001280001937983 */ /* 0x001f280000300800 */
[----:B------:R0:W-:Y:S01]  /*ea00*/  STL [R1+0x228], R148 ;  /* 0x0002289401007387 */ /* 0x0001e20000100800 */
[----:B-1----:R-:W-:-:S03]  /*ea10*/  LEA R6, P2, R14, R4, 0x4 ;  /* 0x000000040e067211 */ /* 0x002fc600078420ff */
[----:B0-----:R-:W2:Y:S04]  /*ea20*/  LDL.LU R148, [R1+0x12c] ;  /* 0x00012c0001947983 */ /* 0x001ea80000300800 */
[----:B------:R0:W-:Y:S01]  /*ea30*/  STL [R1+0x224], R149 ;  /* 0x0002249501007387 */ /* 0x0001e20000100800 */
[----:B------:R-:W-:Y:S01]  /*ea40*/  F2FP.F16.F32.PACK_AB R8, RZ, R8 ;  /* 0x00000008ff08723e */ /* 0x000fe200000000ff */
[----:B------:R-:W-:Y:S02]  /*ea50*/  IMAD.X R7, R15, 0x1, R5, P2 ;  /* 0x000000010f077824 */ /* 0x000fe400010e0605 */
[----:B0-----:R-:W3:Y:S04]  /*ea60*/  LDL.LU R149, [R1+0x138] ;  /* 0x0001380001957983 */ /* 0x001ee80000300800 */
[----:B------:R0:W-:Y:S04]  /*ea70*/  STL [R1+0x220], R150 ;  /* 0x0002209601007387 */ /* 0x0001e80000100800 */
[----:B0-----:R-:W3:Y:S04]  /*ea80*/  LDL.LU R150, [R1+0x13c] ;  /* 0x00013c0001967983 */ /* 0x001ee80000300800 */
[----:B------:R0:W-:Y:S04]  /*ea90*/  STL [R1+0x21c], R151 ;  /* 0x00021c9701007387 */ /* 0x0001e80000100800 */
[----:B------:R-:W-:Y:S04]  /*eaa0*/  @P0 STG.E.U16 desc[UR52][R6.64], R8 ;  /* 0x0000000806000986 */ /* 0x000fe8000c101534 */
[----:B0-----:R-:W3:Y:S04]  /*eab0*/  LDL.LU R151, [R1+0x140] ;  /* 0x0001400001977983 */ /* 0x001ee80000300800 */
[----:B------:R0:W-:Y:S04]  /*eac0*/  STL [R1+0x218], R16 ;  /* 0x0002181001007387 */ /* 0x0001e80000100800 */
[----:B0-----:R-:W3:Y:S04]  /*ead0*/  LDL.LU R16, [R1+0x144] ;  /* 0x0001440001107983 */ /* 0x001ee80000300800 */
[----:B------:R-:W4:Y:S04]  /*eae0*/  LDL.LU R10, [R1+0x7c] ;  /* 0x00007c00010a7983 */ /* 0x000f280000300800 */
[----:B------:R-:W2:Y:S04]  /*eaf0*/  LDL.LU R11, [R1+0x80] ;  /* 0x00008000010b7983 */ /* 0x000ea80000300800 */
[----:B------:R-:W3:Y:S04]  /*eb00*/  LDL.LU R14, [R1+0x8c] ;  /* 0x00008c00010e7983 */ /* 0x000ee80000300800 */
[----:B------:R-:W3:Y:S04]  /*eb10*/  LDL.LU R15, [R1+0x90] ;  /* 0x00009000010f7983 */ /* 0x000ee80000300800 */
[----:B------:R-:W4:Y:S01]  /*eb20*/  LDL.LU R8, [R1+0xc] ;  /* 0x00000c0001087983 */ /* 0x000f220000300800 */
[----:B------:R-:W-:Y:S01]  /*eb30*/  ISETP.GT.AND P0, PT, R0, 0x8, P1 ;  /* 0x000000080000780c */ /* 0x000fe20000f04270 */
[----:B----4-:R-:W-:-:S05]  /*eb40*/  FMUL R8, R8, R2 ;  /* 0x0000000208087220 */ /* 0x010fca0000400000 */
[----:B------:R-:W-:-:S07]  /*eb50*/  F2FP.F16.F32.PACK_AB R8, RZ, R8 ;  /* 0x00000008ff08723e */ /* 0x000fce00000000ff */
[----:B------:R0:W-:Y:S04]  /*eb60*/  @P0 STG.E.U16 desc[UR52][R6.64+0x2], R8 ;  /* 0x0000020806000986 */ /* 0x0001e8000c101534 */
[----:B0-----:R-:W4:Y:S01]  /*eb70*/  LDL.LU R8, [R1+0x10] ;  /* 0x0000100001087983 */ /* 0x001f220000300800 */
[----:B------:R-:W-:-:S04]  /*eb80*/  ISETP.GT.AND P0, PT, R3, 0x8, PT ;  /* 0x000000080300780c */ /* 0x000fc80003f04270 */
[----:B------:R-:W-:Y:S01]  /*eb90*/  ISETP.GT.AND P1, PT, R0, RZ, P0 ;  /* 0x000000ff0000720c */ /* 0x000fe20000724270 */
        /* <DEDUP_REMOVED lines=10> */
[----:B------:R-:W-:Y:S01]  /*ec40*/  ISETP.GT.AND P0, PT, R0, 0x8, P0 ;  /* 0x000000080000780c */ /* 0x000fe20000704270 */
        /* <DEDUP_REMOVED lines=75> */
[----:B------:R-:W-:Y:S01]  /*f100*/  ISETP.GT.AND P1, PT, R3, 0x28, PT ;  /* 0x000000280300780c */ /* 0x000fe20003f24270 */
[-C--:B------:R-:W-:Y:S01]  /*f110*/  FMUL R9, R9, R2.reuse ;  /* 0x0000000209097220 */ /* 0x080fe20000400000 */
[----:B------:R-:W-:Y:S01]  /*f120*/  ISETP.GT.AND P3, PT, R3, 0x29, PT ;  /* 0x000000290300780c */ /* 0x000fe20003f64270 */
[-C--:B------:R-:W-:Y:S01]  /*f130*/  FMUL R154, R154, R2.reuse ;  /* 0x000000029a9a7220 */ /* 0x080fe20000400000 */
[C---:B------:R-:W-:Y:S01]  /*f140*/  ISETP.GT.AND P0, PT, R0.reuse, RZ, P1 ;  /* 0x000000ff0000720c */ /* 0x040fe20000f04270 */
[-C--:B------:R-:W-:Y:S01]  /*f150*/  FMUL R153, R153, R2.reuse ;  /* 0x0000000299997220 */ /* 0x080fe20000400000 */
[----:B------:R-:W-:Y:S01]  /*f160*/  ISETP.GT.AND P2, PT, R0, RZ, P3 ;  /* 0x000000ff0000720c */ /* 0x000fe20001f44270 */
[-C--:B------:R-:W-:Y:S01]  /*f170*/  FMUL R152, R152, R2.reuse ;  /* 0x0000000298987220 */ /* 0x080fe20000400000 */
[----:B------:R-:W-:Y:S01]  /*f180*/  F2FP.F16.F32.PACK_AB R9, RZ, R9 ;  /* 0x00000009ff09723e */ /* 0x000fe200000000ff */
[-C--:B------:R-:W-:Y:S01]  /*f190*/  FMUL R23, R23, R2.reuse ;  /* 0x0000000217177220 */ /* 0x080fe20000400000 */
[-C--:B------:R-:W-:Y:S01]  /*f1a0*/  FMUL R22, R22, R2.reuse ;  /* 0x0000000216167220 */ /* 0x080fe20000400000 */
[-C--:B------:R-:W-:Y:S01]  /*f1b0*/  FMUL R21, R21, R2.reuse ;  /* 0x0000000215157220 */ /* 0x080fe20000400000 */
[----:B------:R-:W-:Y:S01]  /*f1c0*/  PRMT R146, R9, 0x7610, R146 ;  /* 0x0000761009927816 */ /* 0x000fe20000000092 */
[-C--:B------:R-:W-:Y:S01]  /*f1d0*/  FMUL R20, R20, R2.reuse ;  /* 0x0000000214147220 */ /* 0x080fe20000400000 */
[----:B------:R-:W-:Y:S01]  /*f1e0*/  ISETP.GT.AND P1, PT, R0, 0x8, P1 ;  /* 0x000000080000780c */ /* 0x000fe20000f24270 */
[-C--:B------:R-:W-:Y:S01]  /*f1f0*/  FMUL R19, R19, R2.reuse ;  /* 0x0000000213137220 */ /* 0x080fe20000400000 */
[-C--:B------:R-:W-:Y:S01]  /*f200*/  FMUL R18, R18, R2.reuse ;  /* 0x0000000212127220 */ /* 0x080fe20000400000 */
[----:B------:R-:W-:Y:S01]  /*f210*/  @P0 STG.E.U16 desc[UR52][R4.64+0x50], R146 ;  /* 0x0000509204000986 */ /* 0x000fe2000c101534 */
[----:B------:R-:W-:Y:S01]  /*f220*/  ISETP.GT.AND P3, PT, R0, 0x8, P3 ;  /* 0x000000080000780c */ /* 0x000fe20001f64270 */
[-C--:B------:R-:W-:Y:S01]  /*f230*/  FMUL R10, R10, R2.reuse ;  /* 0x000000020a0a7220 */ /* 0x080fe20000400000 */
[----:B------:R-:W-:Y:S01]  /*f240*/  ISETP.GT.AND P0, PT, R3, 0x31, PT ;  /* 0x000000310300780c */ /* 0x000fe20003f04270 */
[----:B--2---:R-:W-:Y:S01]  /*f250*/  FMUL R11, R11, R2 ;  /* 0x000000020b0b7220 */ /* 0x004fe20000400000 */
[----:B------:R-:W-:Y:S01]  /*f260*/  F2FP.F16.F32.PACK_AB R154, RZ, R154 ;  /* 0x0000009aff9a723e */ /* 0x000fe200000000ff */
[-C--:B------:R-:W-:Y:S01]  /*f270*/  FMUL R12, R12, R2.reuse ;  /* 0x000000020c0c7220 */ /* 0x080fe20000400000 */
[----:B------:R-:W-:Y:S01]  /*f280*/  ISETP.GT.AND P4, PT, R0, RZ, P0 ;  /* 0x000000ff0000720c */ /* 0x000fe20000784270 */
[-C--:B------:R-:W-:Y:S01]  /*f290*/  FMUL R13, R13, R2.reuse ;  /* 0x000000020d0d7220 */ /* 0x080fe20000400000 */
[----:B------:R-:W-:Y:S01]  /*f2a0*/  F2FP.F16.F32.PACK_AB R153, RZ, R153 ;  /* 0x00000099ff99723e */ /* 0x000fe200000000ff */
[----:B---3--:R-:W-:Y:S01]  /*f2b0*/  FMUL R14, R14, R2 ;  /* 0x000000020e0e7220 */ /* 0x008fe20000400000 */
[----:B------:R-:W-:Y:S01]  /*f2c0*/  F2FP.F16.F32.PACK_AB R152, RZ, R152 ;  /* 0x00000098ff98723e */ /* 0x000fe200000000ff */
[-C--:B------:R-:W-:Y:S01]  /*f2d0*/  FMUL R15, R15, R2.reuse ;  /* 0x000000020f0f7220 */ /* 0x080fe20000400000 */
[----:B------:R-:W-:Y:S01]  /*f2e0*/  F2FP.F16.F32.PACK_AB R23, RZ, R23 ;  /* 0x00000017ff17723e */ /* 0x000fe200000000ff */
[----:B------:R-:W-:Y:S01]  /*f2f0*/  FMUL R17, R17, R2 ;  /* 0x0000000211117220 */ /* 0x000fe20000400000 */
[----:B------:R-:W-:Y:S01]  /*f300*/  F2FP.F16.F32.PACK_AB R22, RZ, R22 ;  /* 0x00000016ff16723e */ /* 0x000fe200000000ff */
[-C--:B------:R-:W-:Y:S01]  /*f310*/  FMUL R203, R203, R2.reuse ;  /* 0x00000002cbcb7220 */ /* 0x080fe20000400000 */
[----:B------:R-:W-:Y:S01]  /*f320*/  F2FP.F16.F32.PACK_AB R21, RZ, R21 ;  /* 0x00000015ff15723e */ /* 0x000fe200000000ff */
[----:B------:R-:W-:Y:S01]  /*f330*/  FMUL R202, R202, R2 ;  /* 0x00000002caca7220 */ /* 0x000fe20000400000 */
[----:B------:R-:W-:Y:S01]  /*f340*/  F2FP.F16.F32.PACK_AB R20, RZ, R20 ;  /* 0x00000014ff14723e */ /* 0x000fe200000000ff */
[-C--:B------:R-:W-:Y:S01]  /*f350*/  FMUL R200, R200, R2.reuse ;  /* 0x00000002c8c87220 */ /* 0x080fe20000400000 */
[----:B------:R-:W-:Y:S01]  /*f360*/  F2FP.F16.F32.PACK_AB R19, RZ, R19 ;  /* 0x00000013ff13723e */ /* 0x000fe200000000ff */
[-C--:B------:R-:W-:Y:S01]  /*f370*/  FMUL R201, R201, R2.reuse ;  /* 0x00000002c9c97220 */ /* 0x080fe20000400000 */
[----:B------:R-:W-:Y:S01]  /*f380*/  F2FP.F16.F32.PACK_AB R15, RZ, R15 ;  /* 0x0000000fff0f723e */ /* 0x000fe200000000ff */
[-C--:B------:R-:W-:Y:S01]  /*f390*/  FMUL R236, R144, R2.reuse ;  /* 0x0000000290ec7220 */ /* 0x080fe20000400000 */
[----:B------:R-:W-:Y:S01]  /*f3a0*/  F2FP.F16.F32.PACK_AB R17, RZ, R17 ;  /* 0x00000011ff11723e */ /* 0x000fe200000000ff */
[----:B------:R-:W2:Y:S01]  /*f3b0*/  LDL.LU R144, [R1+0x238] ;  /* 0x0002380001907983 */ /* 0x000ea20000300800 */
[----:B------:R-:W-:Y:S01]  /*f3c0*/  F2FP.F16.F32.PACK_AB R203, RZ, R203 ;  /* 0x000000cbffcb723e */ /* 0x000fe200000000ff */
[-C--:B------:R-:W-:Y:S01]  /*f3d0*/  FMUL R237, R145, R2.reuse ;  /* 0x0000000291ed7220 */ /* 0x080fe20000400000 */
[----:B------:R-:W-:Y:S01]  /*f3e0*/  FMUL R207, R207, R2 ;  /* 0x00000002cfcf7220 */ /* 0x000fe20000400000 */
[----:B------:R-:W3:Y:S01]  /*f3f0*/  LDL.LU R145, [R1+0x234] ;  /* 0x0002340001917983 */ /* 0x000ee20000300800 */
[----:B------:R-:W-:Y:S01]  /*f400*/  F2FP.F16.F32.PACK_AB R200, RZ, R200 ;  /* 0x000000c8ffc8723e */ /* 0x000fe200000000ff */
[-C--:B------:R-:W-:Y:S01]  /*f410*/  FMUL R206, R206, R2.reuse ;  /* 0x00000002cece7220 */ /* 0x080fe20000400000 */
[-C--:B------:R-:W-:Y:S01]  /*f420*/  FMUL R204, R204, R2.reuse ;  /* 0x00000002cccc7220 */ /* 0x080fe20000400000 */
[----:B------:R-:W2:Y:S01]  /*f430*/  LDL.LU R9, [R1+0x1f8] ;  /* 0x0001f80001097983 */ /* 0x000ea20000300800 */
[----:B------:R-:W-:Y:S01]  /*f440*/  F2FP.F16.F32.PACK_AB R201, RZ, R201 ;  /* 0x000000c9ffc9723e */ /* 0x000fe200000000ff */
[-C--:B------:R-:W-:Y:S01]  /*f450*/  FMUL R205, R205, R2.reuse ;  /* 0x00000002cdcd7220 */ /* 0x080fe20000400000 */
[----:B------:R-:W-:Y:S01]  /*f460*/  F2FP.F16.F32.PACK_AB R207, RZ, R207 ;  /* 0x000000cfffcf723e */ /* 0x000fe200000000ff */
[----:B------:R-:W-:Y:S01]  /*f470*/  FMUL R211, R211, R2 ;  /* 0x00000002d3d37220 */ /* 0x000fe20000400000 */
[----:B------:R-:W-:Y:S01]  /*f480*/  F2FP.F16.F32.PACK_AB R206, RZ, R206 ;  /* 0x000000ceffce723e */ /* 0x000fe200000000ff */
[----:B------:R-:W-:Y:S01]  /*f490*/  FMUL R210, R210, R2 ;  /* 0x00000002d2d27220 */ /* 0x000fe20000400000 */
[----:B------:R-:W-:Y:S01]  /*f4a0*/  F2FP.F16.F32.PACK_AB R204, RZ, R204 ;  /* 0x000000ccffcc723e */ /* 0x000fe200000000ff */
[-C--:B------:R-:W-:Y:S01]  /*f4b0*/  FMUL R208, R208, R2.reuse ;  /* 0x00000002d0d07220 */ /* 0x080fe20000400000 */
        /* <DEDUP_REMOVED lines=53> */
[-C--:B------:R-:W-:Y:S01]  /*f810*/  FMUL R148, R148, R2.reuse ;  /* 0x0000000294947220 */ /* 0x080fe20000400000 */
[-C--:B----4-:R-:W-:Y:S01]  /*f820*/  FMUL R8, R8, R2.reuse ;  /* 0x0000000208087220 */ /* 0x090fe20000400000 */
[----:B------:R-:W-:Y:S01]  /*f830*/  FMUL R149, R149, R2 ;  /* 0x0000000295957220 */ /* 0x000fe20000400000 */
[----:B------:R-:W-:Y:S01]  /*f840*/  F2FP.F16.F32.PACK_AB R236, RZ, R236 ;  /* 0x000000ecffec723e */ /* 0x000fe200000000ff */
[-C--:B------:R-:W-:Y:S01]  /*f850*/  FMUL R150, R150, R2.reuse ;  /* 0x0000000296967220 */ /* 0x080fe20000400000 */
[----:B------:R-:W-:Y:S01]  /*f860*/  F2FP.F16.F32.PACK_AB R237, RZ, R237 ;  /* 0x000000edffed723e */ /* 0x000fe200000000ff */
[----:B------:R-:W-:Y:S01]  /*f870*/  FMUL R151, R151, R2 ;  /* 0x0000000297977220 */ /* 0x000fe20000400000 */
[----:B------:R-:W-:Y:S01]  /*f880*/  F2FP.F16.F32.PACK_AB R8, RZ, R8 ;  /* 0x00000008ff08723e */ /* 0x000fe200000000ff */
[-C--:B------:R-:W-:Y:S01]  /*f890*/  FMUL R16, R16, R2.reuse ;  /* 0x0000000210107220 */ /* 0x080fe20000400000 */
[-C--:B------:R-:W-:Y:S01]  /*f8a0*/  FMUL R155, R155, R2.reuse ;  /* 0x000000029b9b7220 */ /* 0x080fe20000400000 */
[-C--:B------:R-:W-:Y:S01]  /*f8b0*/  FMUL R156, R156, R2.reuse ;  /* 0x000000029c9c7220 */ /* 0x080fe20000400000 */
[-C--:B------:R-:W-:Y:S01]  /*f8c0*/  FMUL R157, R157, R2.reuse ;  /* 0x000000029d9d7220 */ /* 0x080fe20000400000 */
[----:B------:R0:W-:Y:S01]  /*f8d0*/  @P2 STG.E.U16 desc[UR52][R4.64+0x52], R8 ;  /* 0x0000520804002986 */ /* 0x0001e2000c101534 */
[----:B------:R-:W-:Y:S01]  /*f8e0*/  ISETP.GT.AND P2, PT, R3, 0x30, PT ;  /* 0x000000300300780c */ /* 0x000fe20003f44270 */
[-C--:B------:R-:W-:Y:S01]  /*f8f0*/  FMUL R158, R158, R2.reuse ;  /* 0x000000029e9e7220 */ /* 0x080fe20000400000 */
[-C--:B------:R-:W-:Y:S01]  /*f900*/  FMUL R159, R159, R2.reuse ;  /* 0x000000029f9f7220 */ /* 0x080fe20000400000 */
[----:B------:R-:W-:Y:S01]  /*f910*/  FMUL R160, R160, R2 ;  /* 0x00000002a0a07220 */ /* 0x000fe20000400000 */
[C---:B------:R-:W-:Y:S01]  /*f920*/  ISETP.GT.AND P5, PT, R0.reuse, RZ, P2 ;  /* 0x000000ff0000720c */ /* 0x040fe200017a4270 */
[----:B------:R-:W-:Y:S01]  /*f930*/  @P1 STG.E.U16 desc[UR52][R6.64+0x50], R154 ;  /* 0x0000509a06001986 */ /* 0x000fe2000c101534 */
[----:B------:R-:W-:-:S02]  /*f940*/  ISETP.GT.AND P1, PT, R0, 0x8, P2 ;  /* 0x000000080000780c */ /* 0x000fc40001724270 */
[C---:B------:R-:W-:Y:S01]  /*f950*/  ISETP.GT.AND P2, PT, R3.reuse, 0x38, PT ;  /* 0x000000380300780c */ /* 0x040fe20003f44270 */
[----:B------:R-:W-:Y:S01]  /*f960*/  @P3 STG.E.U16 desc[UR52][R6.64+0x52], R153 ;  /* 0x0000529906003986 */ /* 0x000fe2000c101534 */
[----:B------:R-:W-:Y:S02]  /*f970*/  ISETP.GT.AND P3, PT, R0, 0x8, P0 ;  /* 0x000000080000780c */ /* 0x000fe40000764270 */
[----:B------:R-:W-:Y:S01]  /*f980*/  ISETP.GT.AND P0, PT, R3, 0x39, PT ;  /* 0x000000390300780c */ /* 0x000fe20003f04270 */
[-C--:B------:R-:W-:Y:S01]  /*f990*/  FMUL R161, R161, R2.reuse ;  /* 0x00000002a1a17220 */ /* 0x080fe20000400000 */
[-C--:B------:R-:W-:Y:S01]  /*f9a0*/  FMUL R162, R162, R2.reuse ;  /* 0x00000002a2a27220 */ /* 0x080fe20000400000 */
[-C--:B------:R-:W-:Y:S01]  /*f9b0*/  FMUL R163, R163, R2.reuse ;  /* 0x00000002a3a37220 */ /* 0x080fe20000400000 */
[----:B------:R-:W-:Y:S01]  /*f9c0*/  FMUL R164, R164, R2 ;  /* 0x00000002a4a47220 */ /* 0x000fe20000400000 */
[----:B------:R-:W-:Y:S01]  /*f9d0*/  @P5 STG.E.U16 desc[UR52][R4.64+0x60], R152 ;  /* 0x0000609804005986 */ /* 0x000fe2000c101534 */
[----:B------:R-:W-:-:S03]  /*f9e0*/  ISETP.GT.AND P5, PT, R0, RZ, P2 ;  /* 0x000000ff0000720c */ /* 0x000fc600017a4270 */
[----:B------:R-:W-:Y:S01]  /*f9f0*/  @P4 STG.E.U16 desc[UR52][R4.64+0x62], R23 ;  /* 0x0000621704004986 */ /* 0x000fe2000c101534 */
[----:B------:R-:W-:-:S03]  /*fa00*/  ISETP.GT.AND P4, PT, R0, RZ, P0 ;  /* 0x000000ff0000720c */ /* 0x000fc60000784270 */
[----:B------:R-:W-:Y:S01]  /*fa10*/  @P1 STG.E.U16 desc[UR52][R6.64+0x60], R22 ;  /* 0x0000601606001986 */ /* 0x000fe2000c101534 */
[C---:B------:R-:W-:Y:S02]  /*fa20*/  ISETP.GT.AND P1, PT, R0.reuse, 0x8, P2 ;  /* 0x000000080000780c */ /* 0x040fe40001724270 */
[C---:B------:R-:W-:Y:S01]  /*fa30*/  ISETP.GT.AND P2, PT, R3.reuse, 0x40, PT ;  /* 0x000000400300780c */ /* 0x040fe20003f44270 */
[----:B------:R-:W-:Y:S01]  /*fa40*/  @P3 STG.E.U16 desc[UR52][R6.64+0x62], R21 ;  /* 0x0000621506003986 */ /* 0x000fe2000c101534 */
[C---:B------:R-:W-:Y:S02]  /*fa50*/  ISETP.GT.AND P3, PT, R0.reuse, 0x8, P0 ;  /* 0x000000080000780c */ /* 0x040fe40000764270 */
[----:B------:R-:W-:Y:S01]  /*fa60*/  ISETP.GT.AND P0, PT, R3, 0x41, PT ;  /* 0x000000410300780c */ /* 0x000fe20003f04270 */
[----:B------:R-:W-:Y:S01]  /*fa70*/  @P5 STG.E.U16 desc[UR52][R4.64+0x70], R20 ;  /* 0x0000701404005986 */ /* 0x000fe2000c101534 */
[----:B0-----:R-:W-:Y:S02]  /*fa80*/  F2FP.F16.F32.PACK_AB R8, RZ, R18 ;  /* 0x00000012ff08723e */ /* 0x001fe400000000ff */
[----:B------:R-:W-:Y:S01]  /*fa90*/  ISETP.GT.AND P5, PT, R0, RZ, P2 ;  /* 0x000000ff0000720c */ /* 0x000fe200017a4270 */
[----:B------:R-:W-:Y:S01]  /*faa0*/  @P4 STG.E.U16 desc[UR52][R4.64+0x72], R19 ;  /* 0x0000721304004986 */ /* 0x000fe2000c101534 */
[----:B------:R-:W-:-:S02]  /*fab0*/  F2FP.F16.F32.PACK_AB R18, RZ, R10 ;  /* 0x0000000aff12723e */ /* 0x000fc400000000ff */
[----:B------:R-:W-:Y:S01]  /*fac0*/  ISETP.GT.AND P4, PT, R0, RZ, P0 ;  /* 0x000000ff0000720c */ /* 0x000fe20000784270 */
[-C--:B------:R-:W-:Y:S01]  /*fad0*/  FMUL R165, R165, R2.reuse ;  /* 0x00000002a5a57220 */ /* 0x080fe20000400000 */
[----:B------:R-:W-:Y:S01]  /*fae0*/  F2FP.F16.F32.PACK_AB R10, RZ, R11 ;  /* 0x0000000bff0a723e */ /* 0x000fe200000000ff */
[----:B------:R-:W-:Y:S01]  /*faf0*/  FMUL R166, R166, R2 ;  /* 0x00000002a6a67220 */ /* 0x000fe20000400000 */
[----:B------:R-:W-:Y:S01]  /*fb00*/  PRMT R11, R18, 0x7610, R11 ;  /* 0x00007610120b7816 */ /* 0x000fe2000000000b */
[----:B------:R0:W-:Y:S01]  /*fb10*/  @P1 STG.E.U16 desc[UR52][R6.64+0x70], R8 ;  /* 0x0000700806001986 */ /* 0x0001e2000c101534 */
[C---:B------:R-:W-:Y:S02]  /*fb20*/  ISETP.GT.AND P1, PT, R0.reuse, 0x8, P2 ;  /* 0x000000080000780c */ /* 0x040fe40001724270 */
[----:B------:R-:W-:Y:S01]  /*fb30*/  ISETP.GT.AND P2, PT, R3, 0x48, PT ;  /* 0x000000480300780c */ /* 0x000fe20003f44270 */
[----:B------:R-:W-:Y:S01]  /*fb40*/  @P3 STG.E.U16 desc[UR52][R6.64+0x72], R11 ;  /* 0x0000720b06003986 */ /* 0x000fe2000c101534 */
[----:B------:R-:W-:-:S02]  /*fb50*/  ISETP.GT.AND P3, PT, R0, 0x8, P0 ;  /* 0x000000080000780c */ /* 0x000fc40000764270 */
[----:B------:R-:W-:Y:S01]  /*fb60*/  ISETP.GT.AND P0, PT, R3, 0x49, PT ;  /* 0x000000490300780c */ /* 0x000fe20003f04270 */
[----:B------:R1:W-:Y:S01]  /*fb70*/  @P5 STG.E.U16 desc[UR52][R4.64+0x80], R10 ;  /* 0x0000800a04005986 */ /* 0x0003e2000c101534 */
[----:B0-----:R-:W-:Y:S01]  /*fb80*/  F2FP.F16.F32.PACK_AB R8, RZ, R12 ;  /* 0x0000000cff08723e */ /* 0x001fe200000000ff */
[-C--:B------:R-:W-:Y:S01]  /*fb90*/  FMUL R167, R167, R2.reuse ;  /* 0x00000002a7a77220 */ /* 0x080fe20000400000 */
[----:B------:R-:W-:Y:S01]  /*fba0*/  ISETP.GT.AND P5, PT, R0, RZ, P2 ;  /* 0x000000ff0000720c */ /* 0x000fe200017a4270 */
[-C--:B------:R-:W-:Y:S01]  /*fbb0*/  FMUL R168, R168, R2.reuse ;  /* 0x00000002a8a87220 */ /* 0x080fe20000400000 */
[-C--:B------:R-:W-:Y:S01]  /*fbc0*/  FMUL R169, R169, R2.reuse ;  /* 0x00000002a9a97220 */ /* 0x080fe20000400000 */
[----:B------:R0:W-:Y:S01]  /*fbd0*/  @P4 STG.E.U16 desc[UR52][R4.64+0x82], R8 ;  /* 0x0000820804004986 */ /* 0x0001e2000c101534 */
[----:B------:R-:W-:Y:S02]  /*fbe0*/  ISETP.GT.AND P4, PT, R0, RZ, P0 ;  /* 0x000000ff0000720c */ /* 0x000fe40000784270 */
[----:B-1----:R-:W-:Y:S01]  /*fbf0*/  F2FP.F16.F32.PACK_AB R10, RZ, R13 ;  /* 0x0000000dff0a723e */ /* 0x002fe200000000ff */
[-C--:B------:R-:W-:Y:S01]  /*fc00*/  FMUL R170, R170, R2.reuse ;  /* 0x00000002aaaa7220 */ /* 0x080fe20000400000 */
[-C--:B------:R-:W-:Y:S01]  /*fc10*/  FMUL R171, R171, R2.reuse ;  /* 0x00000002abab7220 */ /* 0x080fe20000400000 */
[-C--:B------:R-:W-:Y:S01]  /*fc20*/  FMUL R172, R172, R2.reuse ;  /* 0x00000002acac7220 */ /* 0x080fe20000400000 */
[----:B------:R-:W-:Y:S01]  /*fc30*/  FMUL R173, R173, R2 ;  /* 0x00000002adad7220 */ /* 0x000fe20000400000 */
[----:B------:R-:W-:Y:S01]  /*fc40*/  @P1 STG.E.U16 desc[UR52][R6.64+0x80], R10 ;  /* 0x0000800a06001986 */ /* 0x000fe2000c101534 */
[----:B0-----:R-:W-:Y:S01]  /*fc50*/  F2FP.F16.F32.PACK_AB R8, RZ, R14 ;  /* 0x0000000eff08723e */ /* 0x001fe200000000ff */
[-C--:B------:R-:W-:Y:S01]  /*fc60*/  FMUL R174, R174, R2.reuse ;  /* 0x00000002aeae7220 */ /* 0x080fe20000400000 */
[C---:B------:R-:W-:Y:S01]  /*fc70*/  ISETP.GT.AND P1, PT, R0.reuse, 0x8, P2 ;  /* 0x000000080000780c */ /* 0x040fe20001724270 */
[----:B------:R-:W-:Y:S01]  /*fc80*/  FMUL R175, R175, R2 ;  /* 0x00000002afaf7220 */ /* 0x000fe20000400000 */
[----:B------:R-:W-:Y:S01]  /*fc90*/  ISETP.GT.AND P2, PT, R3, 0x50, PT ;  /* 0x000000500300780c */ /* 0x000fe20003f44270 */
[----:B------:R0:W-:Y:S01]  /*fca0*/  @P3 STG.E.U16 desc[UR52][R6.64+0x82], R8 ;  /* 0x0000820806003986 */ /* 0x0001e2000c101534 */
[----:B------:R-:W-:-:S02]  /*fcb0*/  ISETP.GT.AND P3, PT, R0, 0x8, P0 ;  /* 0x000000080000780c */ /* 0x000fc40000764270 */
[----:B------:R-:W-:Y:S01]  /*fcc0*/  ISETP.GT.AND P0, PT, R3, 0x51, PT ;  /* 0x000000510300780c */ /* 0x000fe20003f04270 */
[----:B------:R-:W-:Y:S01]  /*fcd0*/  @P5 STG.E.U16 desc[UR52][R4.64+0x90], R15 ;  /* 0x0000900f04005986 */ /* 0x000fe2000c101534 */
[----:B------:R-:W-:-:S03]  /*fce0*/  ISETP.GT.AND P5, PT, R0, RZ, P2 ;  /* 0x000000ff0000720c */ /* 0x000fc600017a4270 */
[----:B------:R-:W-:Y:S01]  /*fcf0*/  @P4 STG.E.U16 desc[UR52][R4.64+0x92], R17 ;  /* 0x0000921104004986 */ /* 0x000fe2000c101534 */
[C---:B------:R-:W-:Y:S02]  /*fd00*/  ISETP.GT.AND P4, PT, R0.reuse, RZ, P0 ;  /* 0x000000ff0000720c */ /* 0x040fe40000784270 */
[----:B0-----:R-:W-:Y:S01]  /*fd10*/  F2FP.F16.F32.PACK_AB R8, RZ, R202 ;  /* 0x000000caff08723e */ /* 0x001fe200000000ff */
[----:B------:R-:W-:Y:S01]  /*fd20*/  @P1 STG.E.U16 desc[UR52][R6.64+0x90], R203 ;  /* 0x000090cb06001986 */ /* 0x000fe2000c101534 */
[C---:B------:R-:W-:Y:S02]  /*fd30*/  ISETP.GT.AND P1, PT, R0.reuse, 0x8, P2 ;  /* 0x000000080000780c */ /* 0x040fe40001724270 */
[C---:B------:R-:W-:Y:S01]  /*fd40*/  ISETP.GT.AND P2, PT, R3.reuse, 0x58, PT ;  /* 0x000000580300780c */ /* 0x040fe20003f44270 */
[----:B------:R0:W-:Y:S01]  /*fd50*/  @P3 STG.E.U16 desc[UR52][R6.64+0x92], R8 ;  /* 0x0000920806003986 */ /* 0x0001e2000c101534 */
[C---:B------:R-:W-:Y:S02]  /*fd60*/  ISETP.GT.AND P3, PT, R0.reuse, 0x8, P0 ;  /* 0x000000080000780c */ /* 0x040fe40000764270 */
[----:B------:R-:W-:Y:S01]  /*fd70*/  ISETP.GT.AND P0, PT, R3, 0x59, PT ;  /* 0x000000590300780c */ /* 0x000fe20003f04270 */
        /* <DEDUP_REMOVED lines=73> */
[C---:B------:R-:W-:Y:S02]  /*10210*/  ISETP.GT.AND P4, PT, R0.reuse, RZ, P0 ;  /* 0x000000ff0000720c */ /* 0x040fe40000784270 */
[----:B------:R-:W-:Y:S01]  /*10220*/  F2FP.F16.F32.PACK_AB R232, RZ, R232 ;  /* 0x000000e8ffe8723e */ /* 0x000fe200000000ff */
[----:B------:R-:W-:Y:S01]  /*10230*/  @P1 STG.E.U16 desc[UR52][R6.64+0x110], R235 ;  /* 0x000110eb06001986 */ /* 0x000fe2000c101534 */
[----:B------:R-:W-:Y:S02]  /*10240*/  F2FP.F16.F32.PACK_AB R233, RZ, R233 ;  /* 0x000000e9ffe9723e */ /* 0x000fe400000000ff */
[C---:B------:R-:W-:Y:S01]  /*10250*/  ISETP.GT.AND P1, PT, R0.reuse, 0x8, P2 ;  /* 0x000000080000780c */ /* 0x040fe20001724270 */
[----:B------:R-:W-:Y:S01]  /*10260*/  @P3 STG.E.U16 desc[UR52][R6.64+0x112], R234 ;  /* 0x000112ea06003986 */ /* 0x000fe2000c101534 */
[C---:B------:R-:W-:Y:S02]  /*10270*/  ISETP.GT.AND P2, PT, R3.reuse, 0x98, PT ;  /* 0x000000980300780c */ /* 0x040fe40003f44270 */
[----:B------:R-:W-:Y:S01]  /*10280*/  ISETP.GT.AND P3, PT, R0, 0x8, P0 ;  /* 0x000000080000780c */ /* 0x000fe20000764270 */
[----:B------:R-:W-:Y:S01]  /*10290*/  FMUL R176, R176, R2 ;  /* 0x00000002b0b07220 */ /* 0x000fe20000400000 */
[----:B------:R-:W-:Y:S01]  /*102a0*/  ISETP.GT.AND P0, PT, R3, 0x99, PT ;  /* 0x000000990300780c */ /* 0x000fe20003f04270 */
[----:B------:R-:W-:Y:S01]  /*102b0*/  @P5 STG.E.U16 desc[UR52][R4.64+0x120], R232 ;  /* 0x000120e804005986 */ /* 0x000fe2000c101534 */
[----:B------:R-:W-:-:S03]  /*102c0*/  ISETP.GT.AND P5, PT, R0, RZ, P2 ;  /* 0x000000ff0000720c */ /* 0x000fc600017a4270 */
[----:B------:R-:W-:Y:S01]  /*102d0*/  @P4 STG.E.U16 desc[UR52][R4.64+0x122], R233 ;  /* 0x000122e904004986 */ /* 0x000fe2000c101534 */
[----:B------:R-:W-:Y:S02]  /*102e0*/  ISETP.GT.AND P4, PT, R0, RZ, P0 ;  /* 0x000000ff0000720c */ /* 0x000fe40000784270 */
[----:B0-----:R-:W-:Y:S01]  /*102f0*/  F2FP.F16.F32.PACK_AB R8, RZ, R147 ;  /* 0x00000093ff08723e */ /* 0x001fe200000000ff */
[----:B------:R-:W-:Y:S01]  /*10300*/  FMUL R177, R177, R2 ;  /* 0x00000002b1b17220 */ /* 0x000fe20000400000 */
[----:B------:R-:W-:Y:S01]  /*10310*/  F2FP.F16.F32.PACK_AB R10, RZ, R148 ;  /* 0x00000094ff0a723e */ /* 0x000fe200000000ff */
[-C--:B------:R-:W-:Y:S01]  /*10320*/  FMUL R178, R178, R2.reuse ;  /* 0x00000002b2b27220 */ /* 0x080fe20000400000 */
[----:B------:R-:W-:Y:S01]  /*10330*/  FMUL R179, R179, R2 ;  /* 0x00000002b3b37220 */ /* 0x000fe20000400000 */
[----:B------:R0:W-:Y:S01]  /*10340*/  @P1 STG.E.U16 desc[UR52][R6.64+0x120], R8 ;  /* 0x0001200806001986 */ /* 0x0001e2000c101534 */
[C---:B------:R-:W-:Y:S02]  /*10350*/  ISETP.GT.AND P1, PT, R0.reuse, 0x8, P2 ;  /* 0x000000080000780c */ /* 0x040fe40001724270 */
[----:B------:R-:W-:Y:S01]  /*10360*/  ISETP.GT.AND P2, PT, R3, 0xa0, PT ;  /* 0x000000a00300780c */ /* 0x000fe20003f44270 */
[----:B------:R1:W-:Y:S01]  /*10370*/  @P3 STG.E.U16 desc[UR52][R6.64+0x122], R10 ;  /* 0x0001220a06003986 */ /* 0x0003e2000c101534 */
[----:B------:R-:W-:-:S02]  /*10380*/  ISETP.GT.AND P3, PT, R0, 0x8, P0 ;  /* 0x000000080000780c */ /* 0x000fc40000764270 */
[----:B------:R-:W-:Y:S01]  /*10390*/  ISETP.GT.AND P0, PT, R3, 0xa1, PT ;  /* 0x000000a10300780c */ /* 0x000fe20003f04270 */
[----:B------:R-:W-:Y:S01]  /*103a0*/  @P5 STG.E.U16 desc[UR52][R4.64+0x130], R236 ;  /* 0x000130ec04005986 */ /* 0x000fe2000c101534 */
[C---:B------:R-:W-:Y:S02]  /*103b0*/  ISETP.GT.AND P5, PT, R0.reuse, RZ, P2 ;  /* 0x000000ff0000720c */ /* 0x040fe400017a4270 */
[----:B0-----:R-:W-:Y:S01]  /*103c0*/  F2FP.F16.F32.PACK_AB R8, RZ, R149 ;  /* 0x00000095ff08723e */ /* 0x001fe200000000ff */
[----:B------:R-:W-:Y:S01]  /*103d0*/  @P4 STG.E.U16 desc[UR52][R4.64+0x132], R237 ;  /* 0x000132ed04004986 */ /* 0x000fe2000c101534 */
[----:B------:R-:W-:Y:S02]  /*103e0*/  ISETP.GT.AND P4, PT, R0, RZ, P0 ;  /* 0x000000ff0000720c */ /* 0x000fe40000784270 */
[----:B-1----:R-:W-:Y:S01]  /*103f0*/  F2FP.F16.F32.PACK_AB R10, RZ, R150 ;  /* 0x00000096ff0a723e */ /* 0x002fe200000000ff */
[-C--:B------:R-:W-:Y:S01]  /*10400*/  FMUL R180, R180, R2.reuse ;  /* 0x00000002b4b47220 */ /* 0x080fe20000400000 */
[----:B------:R-:W-:Y:S01]  /*10410*/  PRMT R11, R8, 0x7610, R11 ;  /* 0x00007610080b7816 */ /* 0x000fe2000000000b */
[-C--:B------:R-:W-:Y:S01]  /*10420*/  FMUL R181, R181, R2.reuse ;  /* 0x00000002b5b57220 */ /* 0x080fe20000400000 */
[----:B------:R-:W-:Y:S01]  /*10430*/  PRMT R12, R10, 0x7610, R12 ;  /* 0x000076100a0c7816 */ /* 0x000fe2000000000c */
[----:B------:R-:W-:Y:S01]  /*10440*/  FMUL R182, R182, R2 ;  /* 0x00000002b6b67220 */ /* 0x000fe20000400000 */
[----:B------:R-:W-:Y:S01]  /*10450*/  F2FP.F16.F32.PACK_AB R8, RZ, R151 ;  /* 0x00000097ff08723e */ /* 0x000fe200000000ff */
[----:B------:R-:W-:Y:S01]  /*10460*/  @P1 STG.E.U16 desc[UR52][R6.64+0x130], R11 ;  /* 0x0001300b06001986 */ /* 0x000fe2000c101534 */
[----:B------:R-:W-:-:S02]  /*10470*/  F2FP.F16.F32.PACK_AB R10, RZ, R16 ;  /* 0x00000010ff0a723e */ /* 0x000fc400000000ff */
[C---:B------:R-:W-:Y:S01]  /*10480*/  ISETP.GT.AND P1, PT, R0.reuse, 0x8, P2 ;  /* 0x000000080000780c */ /* 0x040fe20001724270 */
[----:B------:R-:W-:Y:S01]  /*10490*/  @P3 STG.E.U16 desc[UR52][R6.64+0x132], R12 ;  /* 0x0001320c06003986 */ /* 0x000fe2000c101534 */
[----:B------:R-:W-:Y:S02]  /*104a0*/  ISETP.GT.AND P2, PT, R3, 0xa8, PT ;  /* 0x000000a80300780c */ /* 0x000fe40003f44270 */
[C---:B------:R-:W-:Y:S01]  /*104b0*/  ISETP.GT.AND P3, PT, R0.reuse, 0x8, P0 ;  /* 0x000000080000780c */ /* 0x040fe20000764270 */
[----:B------:R-:W-:Y:S01]  /*104c0*/  FMUL R183, R183, R2 ;  /* 0x00000002b7b77220 */ /* 0x000fe20000400000 */
[----:B------:R-:W-:Y:S01]  /*104d0*/  ISETP.GT.AND P0, PT, R3, 0xa9, PT ;  /* 0x000000a90300780c */ /* 0x000fe20003f04270 */
[----:B------:R-:W-:Y:S01]  /*104e0*/  @P5 STG.E.U16 desc[UR52][R4.64+0x140], R8 ;  /* 0x0001400804005986 */ /* 0x000fe2000c101534 */
[----:B------:R-:W-:-:S03]  /*104f0*/  ISETP.GT.AND P5, PT, R0, RZ, P2 ;  /* 0x000000ff0000720c */ /* 0x000fc600017a4270 */
[----:B------:R-:W-:Y:S01]  /*10500*/  @P4 STG.E.U16 desc[UR52][R4.64+0x142], R10 ;  /* 0x0001420a04004986 */ /* 0x000fe2000c101534 */
[----:B------:R-:W-:Y:S02]  /*10510*/  ISETP.GT.AND P4, PT, R0, RZ, P0 ;  /* 0x000000ff0000720c */ /* 0x000fe40000784270 */
[----:B------:R-:W-:Y:S01]  /*10520*/  F2FP.F16.F32.PACK_AB R155, RZ, R155 ;  /* 0x0000009bff9b723e */ /* 0x000fe200000000ff */
[----:B------:R-:W-:Y:S01]  /*10530*/  FMUL R184, R184, R2 ;  /* 0x00000002b8b87220 */ /* 0x000fe20000400000 */
[----:B------:R-:W-:Y:S01]  /*10540*/  F2FP.F16.F32.PACK_AB R156, RZ, R156 ;  /* 0x0000009cff9c723e */ /* 0x000fe200000000ff */
[----:B------:R-:W-:Y:S01]  /*10550*/  FMUL R185, R185, R2 ;  /* 0x00000002b9b97220 */ /* 0x000fe20000400000 */
[----:B------:R-:W-:Y:S01]  /*10560*/  F2FP.F16.F32.PACK_AB R157, RZ, R157 ;  /* 0x0000009dff9d723e */ /* 0x000fe200000000ff */
[----:B------:R-:W-:Y:S01]  /*10570*/  @P1 STG.E.U16 desc[UR52][R6.64+0x140], R155 ;  /* 0x0001409b06001986 */ /* 0x000fe2000c101534 */
[----:B------:R-:W-:Y:S02]  /*10580*/  F2FP.F16.F32.PACK_AB R158, RZ, R158 ;  /* 0x0000009eff9e723e */ /* 0x000fe400000000ff */
[----:B------:R-:W-:Y:S01]  /*10590*/  ISETP.GT.AND P1, PT, R0, 0x8, P2 ;  /* 0x000000080000780c */ /* 0x000fe20001724270 */
[----:B------:R-:W-:Y:S01]  /*105a0*/  @P3 STG.E.U16 desc[UR52][R6.64+0x142], R156 ;  /* 0x0001429c06003986 */ /* 0x000fe2000c101534 */
[----:B------:R-:W-:-:S02]  /*105b0*/  ISETP.GT.AND P2, PT, R3, 0xb0, PT ;  /* 0x000000b00300780c */ /* 0x000fc40003f44270 */
[----:B------:R-:W-:Y:S01]  /*105c0*/  ISETP.GT.AND P3, PT, R0, 0x8, P0 ;  /* 0x000000080000780c */ /* 0x000fe20000764270 */
        /* <DEDUP_REMOVED lines=153> */
[----:B------:R-:W-:Y:S01]  /*10f60*/  @P5 STG.E.U16 desc[UR52][R4.64+0x1e0], R193 ;  /* 0x0001e0c104005986 */ /* 0x000fe2000c101534 */
[----:B------:R-:W-:-:S03]  /*10f70*/  ISETP.GT.AND P1, PT, R3, 0xf9, PT ;  /* 0x000000f90300780c */ /* 0x000fc60003f24270 */
[----:B------:R-:W-:Y:S01]  /*10f80*/  @P4 STG.E.U16 desc[UR52][R4.64+0x1e2], R194 ;  /* 0x0001e2c204004986 */ /* 0x000fe2000c101534 */
[C---:B------:R-:W-:Y:S02]  /*10f90*/  ISETP.GT.AND P4, PT, R0.reuse, RZ, P3 ;  /* 0x000000ff0000720c */ /* 0x040fe40001f84270 */
[----:B------:R-:W-:Y:S01]  /*10fa0*/  F2FP.F16.F32.PACK_AB R195, RZ, R195 ;  /* 0x000000c3ffc3723e */ /* 0x000fe200000000ff */
[-C--:B------:R-:W-:Y:S01]  /*10fb0*/  FMUL R37, R37, R2.reuse ;  /* 0x0000000225257220 */ /* 0x080fe20000400000 */
[----:B------:R-:W-:Y:S01]  /*10fc0*/  ISETP.GT.AND P5, PT, R0, RZ, P1 ;  /* 0x000000ff0000720c */ /* 0x000fe20000fa4270 */
[----:B------:R-:W-:Y:S01]  /*10fd0*/  FMUL R38, R38, R2 ;  /* 0x0000000226267220 */ /* 0x000fe20000400000 */
[----:B------:R-:W-:Y:S01]  /*10fe0*/  F2FP.F16.F32.PACK_AB R196, RZ, R196 ;  /* 0x000000c4ffc4723e */ /* 0x000fe200000000ff */
[----:B------:R-:W-:Y:S01]  /*10ff0*/  @P2 STG.E.U16 desc[UR52][R6.64+0x1e0], R195 ;  /* 0x0001e0c306002986 */ /* 0x000fe2000c101534 */
[----:B------:R-:W-:Y:S02]  /*11000*/  F2FP.F16.F32.PACK_AB R197, RZ, R197 ;  /* 0x000000c5ffc5723e */ /* 0x000fe400000000ff */
[----:B------:R-:W-:Y:S01]  /*11010*/  ISETP.GT.AND P3, PT, R0, 0x8, P3 ;  /* 0x000000080000780c */ /* 0x000fe20001f64270 */
[-C--:B------:R-:W-:Y:S01]  /*11020*/  FMUL R39, R39, R2.reuse ;  /* 0x0000000227277220 */ /* 0x080fe20000400000 */
[----:B------:R-:W-:Y:S01]  /*11030*/  ISETP.GT.AND P2, PT, R3, 0x100, PT ;  /* 0x000001000300780c */ /* 0x000fe20003f44270 */
[-C--:B------:R-:W-:Y:S01]  /*11040*/  FMUL R40, R40, R2.reuse ;  /* 0x0000000228287220 */ /* 0x080fe20000400000 */
[----:B------:R-:W-:Y:S01]  /*11050*/  ISETP.GT.AND P1, PT, R0, 0x8, P1 ;  /* 0x000000080000780c */ /* 0x000fe20000f24270 */
[----:B--2---:R-:W-:Y:S01]  /*11060*/  FMUL R9, R9, R2 ;  /* 0x0000000209097220 */ /* 0x004fe20000400000 */
[----:B------:R-:W-:Y:S01]  /*11070*/  F2FP.F16.F32.PACK_AB R198, RZ, R198 ;  /* 0x000000c6ffc6723e */ /* 0x000fe200000000ff */
[----:B------:R-:W-:Y:S01]  /*11080*/  @P0 STG.E.U16 desc[UR52][R6.64+0x1e2], R196 ;  /* 0x0001e2c406000986 */ /* 0x000fe2000c101534 */
[----:B------:R-:W-:-:S03]  /*11090*/  ISETP.GT.AND P0, PT, R3, 0x101, PT ;  /* 0x000001010300780c */ /* 0x000fc60003f04270 */
[----:B------:R-:W-:Y:S01]  /*110a0*/  @P4 STG.E.U16 desc[UR52][R4.64+0x1f0], R197 ;  /* 0x0001f0c504004986 */ /* 0x000fe2000c101534 */
[C---:B------:R-:W-:Y:S02]  /*110b0*/  ISETP.GT.AND P4, PT, R0.reuse, RZ, P2 ;  /* 0x000000ff0000720c */ /* 0x040fe40001784270 */
[----:B------:R-:W-:Y:S01]  /*110c0*/  F2FP.F16.F32.PACK_AB R9, RZ, R9 ;  /* 0x00000009ff09723e */ /* 0x000fe200000000ff */
[----:B------:R-:W-:Y:S01]  /*110d0*/  @P5 STG.E.U16 desc[UR52][R4.64+0x1f2], R198 ;  /* 0x0001f2c604005986 */ /* 0x000fe2000c101534 */
[----:B------:R-:W-:Y:S02]  /*110e0*/  F2FP.F16.F32.PACK_AB R199, RZ, R199 ;  /* 0x000000c7ffc7723e */ /* 0x000fe400000000ff */
[C---:B------:R-:W-:Y:S01]  /*110f0*/  ISETP.GT.AND P5, PT, R0.reuse, RZ, P0 ;  /* 0x000000ff0000720c */ /* 0x040fe200007a4270 */
[----:B------:R-:W-:Y:S01]  /*11100*/  @P3 STG.E.U16 desc[UR52][R6.64+0x1f0], R9 ;  /* 0x0001f00906003986 */ /* 0x000fe2000c101534 */
[----:B------:R-:W-:Y:S02]  /*11110*/  F2FP.F16.F32.PACK_AB R24, RZ, R24 ;  /* 0x00000018ff18723e */ /* 0x000fe400000000ff */
[----:B------:R-:W-:Y:S01]  /*11120*/  ISETP.GT.AND P2, PT, R0, 0x8, P2 ;  /* 0x000000080000780c */ /* 0x000fe20001744270 */
[----:B------:R-:W-:Y:S01]  /*11130*/  @P1 STG.E.U16 desc[UR52][R6.64+0x1f2], R199 ;  /* 0x0001f2c706001986 */ /* 0x000fe2000c101534 */
[----:B------:R-:W-:-:S02]  /*11140*/  ISETP.GT.AND P1, PT, R3, 0x108, PT ;  /* 0x000001080300780c */ /* 0x000fc40003f24270 */
[----:B------:R-:W-:Y:S01]  /*11150*/  F2FP.F16.F32.PACK_AB R25, RZ, R25 ;  /* 0x00000019ff19723e */ /* 0x000fe200000000ff */
[----:B------:R-:W-:Y:S01]  /*11160*/  @P4 STG.E.U16 desc[UR52][R4.64+0x200], R24 ;  /* 0x0002001804004986 */ /* 0x000fe2000c101534 */
[C---:B------:R-:W-:Y:S02]  /*11170*/  ISETP.GT.AND P3, PT, R0.reuse, 0x8, P0 ;  /* 0x000000080000780c */ /* 0x040fe40000764270 */
[----:B------:R-:W-:Y:S01]  /*11180*/  ISETP.GT.AND P0, PT, R3, 0x109, PT ;  /* 0x000001090300780c */ /* 0x000fe20003f04270 */
[----:B------:R-:W-:Y:S01]  /*11190*/  FMUL R41, R41, R2 ;  /* 0x0000000229297220 */ /* 0x000fe20000400000 */
[C---:B------:R-:W-:Y:S01]  /*111a0*/  ISETP.GT.AND P4, PT, R0.reuse, RZ, P1 ;  /* 0x000000ff0000720c */ /* 0x040fe20000f84270 */
[----:B------:R-:W-:Y:S01]  /*111b0*/  @P5 STG.E.U16 desc[UR52][R4.64+0x202], R25 ;  /* 0x0002021904005986 */ /* 0x000fe2000c101534 */
[----:B------:R-:W-:Y:S02]  /*111c0*/  F2FP.F16.F32.PACK_AB R26, RZ, R26 ;  /* 0x0000001aff1a723e */ /* 0x000fe400000000ff */
[----:B------:R-:W-:Y:S01]  /*111d0*/  ISETP.GT.AND P5, PT, R0, RZ, P0 ;  /* 0x000000ff0000720c */ /* 0x000fe200007a4270 */
[----:B------:R-:W-:Y:S01]  /*111e0*/  FMUL R42, R42, R2 ;  /* 0x000000022a2a7220 */ /* 0x000fe20000400000 */
[----:B------:R-:W-:Y:S01]  /*111f0*/  F2FP.F16.F32.PACK_AB R27, RZ, R27 ;  /* 0x0000001bff1b723e */ /* 0x000fe200000000ff */
[----:B------:R-:W-:Y:S01]  /*11200*/  @P2 STG.E.U16 desc[UR52][R6.64+0x200], R26 ;  /* 0x0002001a06002986 */ /* 0x000fe2000c101534 */
[----:B------:R-:W-:-:S02]  /*11210*/  F2FP.F16.F32.PACK_AB R28, RZ, R28 ;  /* 0x0000001cff1c723e */ /* 0x000fc400000000ff */
[C---:B------:R-:W-:Y:S01]  /*11220*/  ISETP.GT.AND P2, PT, R0.reuse, 0x8, P1 ;  /* 0x000000080000780c */ /* 0x040fe20000f44270 */
[----:B------:R-:W-:Y:S01]  /*11230*/  FMUL R43, R43, R2 ;  /* 0x000000022b2b7220 */ /* 0x000fe20000400000 */
[C---:B------:R-:W-:Y:S01]  /*11240*/  ISETP.GT.AND P1, PT, R3.reuse, 0x110, PT ;  /* 0x000001100300780c */ /* 0x040fe20003f24270 */
[----:B------:R-:W-:Y:S01]  /*11250*/  @P3 STG.E.U16 desc[UR52][R6.64+0x202], R27 ;  /* 0x0002021b06003986 */ /* 0x000fe2000c101534 */
[----:B------:R-:W-:Y:S02]  /*11260*/  F2FP.F16.F32.PACK_AB R29, RZ, R29 ;  /* 0x0000001dff1d723e */ /* 0x000fe400000000ff */
[C---:B------:R-:W-:Y:S01]  /*11270*/  ISETP.GT.AND P3, PT, R0.reuse, 0x8, P0 ;  /* 0x000000080000780c */ /* 0x040fe20000764270 */
[----:B------:R-:W-:Y:S01]  /*11280*/  @P4 STG.E.U16 desc[UR52][R4.64+0x210], R28 ;  /* 0x0002101c04004986 */ /* 0x000fe2000c101534 */
[----:B------:R-:W-:Y:S02]  /*11290*/  ISETP.GT.AND P0, PT, R3, 0x111, PT ;  /* 0x000001110300780c */ /* 0x000fe40003f04270 */
[----:B------:R-:W-:Y:S01]  /*112a0*/  ISETP.GT.AND P4, PT, R0, RZ, P1 ;  /* 0x000000ff0000720c */ /* 0x000fe20000f84270 */
[----:B------:R-:W-:Y:S01]  /*112b0*/  @P5 STG.E.U16 desc[UR52][R4.64+0x212], R29 ;  /* 0x0002121d04005986 */ /* 0x000fe2000c101534 */
[----:B------:R-:W-:-:S02]  /*112c0*/  F2FP.F16.F32.PACK_AB R30, RZ, R30 ;  /* 0x0000001eff1e723e */ /* 0x000fc400000000ff */
[----:B------:R-:W-:Y:S01]  /*112d0*/  ISETP.GT.AND P5, PT, R0, RZ, P0 ;  /* 0x000000ff0000720c */ /* 0x000fe200007a4270 */
[----:B------:R-:W-:Y:S01]  /*112e0*/  FMUL R44, R44, R2 ;  /* 0x000000022c2c7220 */ /* 0x000fe20000400000 */
[----:B------:R-:W-:Y:S01]  /*112f0*/  F2FP.F16.F32.PACK_AB R31, RZ, R31 ;  /* 0x0000001fff1f723e */ /* 0x000fe200000000ff */
[----:B------:R-:W-:Y:S01]  /*11300*/  @P2 STG.E.U16 desc[UR52][R6.64+0x210], R30 ;  /* 0x0002101e06002986 */ /* 0x000fe2000c101534 */
[----:B------:R-:W-:Y:S02]  /*11310*/  F2FP.F16.F32.PACK_AB R32, RZ, R32 ;  /* 0x00000020ff20723e */ /* 0x000fe400000000ff */
[----:B------:R-:W-:Y:S01]  /*11320*/  ISETP.GT.AND P2, PT, R0, 0x8, P1 ;  /* 0x000000080000780c */ /* 0x000fe20000f44270 */
[----:B------:R-:W-:Y:S01]  /*11330*/  FMUL R45, R45, R2 ;  /* 0x000000022d2d7220 */ /* 0x000fe20000400000 */
[----:B------:R-:W-:Y:S01]  /*11340*/  ISETP.GT.AND P1, PT, R3, 0x118, PT ;  /* 0x000001180300780c */ /* 0x000fe20003f24270 */
[----:B------:R-:W-:Y:S01]  /*11350*/  @P3 STG.E.U16 desc[UR52][R6.64+0x212], R31 ;  /* 0x0002121f06003986 */ /* 0x000fe2000c101534 */
[----:B------:R-:W-:-:S02]  /*11360*/  F2FP.F16.F32.PACK_AB R33, RZ, R33 ;  /* 0x00000021ff21723e */ /* 0x000fc400000000ff */
[C---:B------:R-:W-:Y:S01]  /*11370*/  ISETP.GT.AND P3, PT, R0.reuse, 0x8, P0 ;  /* 0x000000080000780c */ /* 0x040fe20000764270 */
[----:B------:R-:W-:Y:S01]  /*11380*/  @P4 STG.E.U16 desc[UR52][R4.64+0x220], R32 ;  /* 0x0002202004004986 */ /* 0x000fe2000c101534 */
[----:B------:R-:W-:Y:S02]  /*11390*/  ISETP.GT.AND P0, PT, R3, 0x119, PT ;  /* 0x000001190300780c */ /* 0x000fe40003f04270 */
        /* <DEDUP_REMOVED lines=82> */
[----:B------:R-:W-:Y:S01]  /*118c0*/  F2FP.F16.F32.PACK_AB R54, RZ, R54 ;  /* 0x00000036ff36723e */ /* 0x000fe200000000ff */
[-C--:B------:R-:W-:Y:S01]  /*118d0*/  FMUL R56, R56, R2.reuse ;  /* 0x0000000238387220 */ /* 0x080fe20000400000 */
[----:B------:R-:W-:Y:S01]  /*118e0*/  ISETP.GT.AND P5, PT, R0, RZ, P0 ;  /* 0x000000ff0000720c */ /* 0x000fe200007a4270 */
[----:B------:R-:W-:Y:S01]  /*118f0*/  FMUL R57, R57, R2 ;  /* 0x0000000239397220 */ /* 0x000fe20000400000 */
[----:B------:R-:W-:Y:S01]  /*11900*/  F2FP.F16.F32.PACK_AB R55, RZ, R55 ;  /* 0x00000037ff37723e */ /* 0x000fe200000000ff */
[----:B------:R-:W-:Y:S01]  /*11910*/  @P2 STG.E.U16 desc[UR52][R6.64+0x270], R54 ;  /* 0x0002703606002986 */ /* 0x000fe2000c101534 */
[----:B------:R-:W-:-:S02]  /*11920*/  F2FP.F16.F32.PACK_AB R56, RZ, R56 ;  /* 0x00000038ff38723e */ /* 0x000fc400000000ff */
[----:B------:R-:W-:Y:S01]  /*11930*/  ISETP.GT.AND P2, PT, R0, 0x8, P1 ;  /* 0x000000080000780c */ /* 0x000fe20000f44270 */
[-C--:B------:R-:W-:Y:S01]  /*11940*/  FMUL R58, R58, R2.reuse ;  /* 0x000000023a3a7220 */ /* 0x080fe20000400000 */
[C---:B------:R-:W-:Y:S01]  /*11950*/  ISETP.GT.AND P1, PT, R3.reuse, 0x148, PT ;  /* 0x000001480300780c */ /* 0x040fe20003f24270 */
[----:B------:R-:W-:Y:S01]  /*11960*/  @P3 STG.E.U16 desc[UR52][R6.64+0x272], R55 ;  /* 0x0002723706003986 */ /* 0x000fe2000c101534 */
[----:B------:R-:W-:Y:S02]  /*11970*/  F2FP.F16.F32.PACK_AB R57, RZ, R57 ;  /* 0x00000039ff39723e */ /* 0x000fe400000000ff */
[C---:B------:R-:W-:Y:S01]  /*11980*/  ISETP.GT.AND P3, PT, R0.reuse, 0x8, P0 ;  /* 0x000000080000780c */ /* 0x040fe20000764270 */
[----:B------:R-:W-:Y:S01]  /*11990*/  @P4 STG.E.U16 desc[UR52][R4.64+0x280], R56 ;  /* 0x0002803804004986 */ /* 0x000fe2000c101534 */
[----:B------:R-:W-:Y:S02]  /*119a0*/  ISETP.GT.AND P0, PT, R3, 0x149, PT ;  /* 0x000001490300780c */ /* 0x000fe40003f04270 */
[----:B------:R-:W-:Y:S01]  /*119b0*/  ISETP.GT.AND P4, PT, R0, RZ, P1 ;  /* 0x000000ff0000720c */ /* 0x000fe20000f84270 */
[----:B------:R-:W-:Y:S01]  /*119c0*/  FMUL R59, R59, R2 ;  /* 0x000000023b3b7220 */ /* 0x000fe20000400000 */
        /* <DEDUP_REMOVED lines=27> */
[----:B------:R-:W-:Y:S01]  /*11b80*/  FMUL R66, R66, R2 ;  /* 0x0000000242427220 */ /* 0x000fe20000400000 */
[C---:B------:R-:W-:Y:S01]  /*11b90*/  ISETP.GT.AND P1, PT, R3.reuse, 0x158, PT ;  /* 0x000001580300780c */ /* 0x040fe20003f24270 */
[----:B------:R-:W-:Y:S01]  /*11ba0*/  @P3 STG.E.U16 desc[UR52][R6.64+0x292], R63 ;  /* 0x0002923f06003986 */ /* 0x000fe2000c101534 */
[----:B------:R-:W-:Y:S02]  /*11bb0*/  F2FP.F16.F32.PACK_AB R65, RZ, R65 ;  /* 0x00000041ff41723e */ /* 0x000fe400000000ff */
[----:B------:R-:W-:Y:S01]  /*11bc0*/  ISETP.GT.AND P3, PT, R0, 0x8, P0 ;  /* 0x000000080000780c */ /* 0x000fe20000764270 */
[----:B------:R-:W2:Y:S01]  /*11bd0*/  LDL.LU R146, [R1+0x230] ;  /* 0x0002300001927983 */ /* 0x000ea20000300800 */
[----:B------:R-:W-:-:S03]  /*11be0*/  ISETP.GT.AND P0, PT, R3, 0x159, PT ;  /* 0x000001590300780c */ /* 0x000fc60003f04270 */
[----:B------:R-:W-:Y:S01]  /*11bf0*/  @P4 STG.E.U16 desc[UR52][R4.64+0x2a0], R64 ;  /* 0x0002a04004004986 */ /* 0x000fe2000c101534 */
[----:B------:R-:W-:Y:S01]  /*11c00*/  ISETP.GT.AND P4, PT, R0, RZ, P1 ;  /* 0x000000ff0000720c */ /* 0x000fe20000f84270 */
[----:B------:R-:W-:Y:S02]  /*11c10*/  FMUL R67, R67, R2 ;  /* 0x0000000243437220 */ /* 0x000fe40000400000 */
[----:B------:R-:W4:Y:S01]  /*11c20*/  LDL.LU R147, [R1+0x22c] ;  /* 0x00022c0001937983 */ /* 0x000f220000300800 */
[----:B------:R-:W-:Y:S01]  /*11c30*/  F2FP.F16.F32.PACK_AB R66, RZ, R66 ;  /* 0x00000042ff42723e */ /* 0x000fe200000000ff */
[-C--:B------:R-:W-:Y:S02]  /*11c40*/  FMUL R68, R68, R2.reuse ;  /* 0x0000000244447220 */ /* 0x080fe40000400000 */
[----:B------:R-:W4:Y:S04]  /*11c50*/  LDL.LU R148, [R1+0x228] ;  /* 0x0002280001947983 */ /* 0x000f280000300800 */
[----:B------:R-:W4:Y:S04]  /*11c60*/  LDL.LU R149, [R1+0x224] ;  /* 0x0002240001957983 */ /* 0x000f280000300800 */
[----:B------:R-:W-:Y:S01]  /*11c70*/  @P5 STG.E.U16 desc[UR52][R4.64+0x2a2], R65 ;  /* 0x0002a24104005986 */ /* 0x000fe2000c101534 */
[----:B------:R-:W-:Y:S01]  /*11c80*/  ISETP.GT.AND P5, PT, R0, RZ, P0 ;  /* 0x000000ff0000720c */ /* 0x000fe200007a4270 */
[----:B------:R-:W-:Y:S01]  /*11c90*/  FMUL R69, R69, R2 ;  /* 0x0000000245457220 */ /* 0x000fe20000400000 */
[----:B------:R-:W-:Y:S01]  /*11ca0*/  F2FP.F16.F32.PACK_AB R67, RZ, R67 ;  /* 0x00000043ff43723e */ /* 0x000fe200000000ff */
[----:B------:R-:W4:Y:S01]  /*11cb0*/  LDL.LU R150, [R1+0x220] ;  /* 0x0002200001967983 */ /* 0x000f220000300800 */
[----:B------:R-:W-:-:S03]  /*11cc0*/  F2FP.F16.F32.PACK_AB R68, RZ, R68 ;  /* 0x00000044ff44723e */ /* 0x000fc600000000ff */
[----:B------:R-:W-:Y:S01]  /*11cd0*/  @P2 STG.E.U16 desc[UR52][R6.64+0x2a0], R66 ;  /* 0x0002a04206002986 */ /* 0x000fe2000c101534 */
[----:B------:R-:W-:Y:S02]  /*11ce0*/  ISETP.GT.AND P2, PT, R0, 0x8, P1 ;  /* 0x000000080000780c */ /* 0x000fe40000f44270 */
[C---:B------:R-:W-:Y:S01]  /*11cf0*/  ISETP.GT.AND P1, PT, R3.reuse, 0x160, PT ;  /* 0x000001600300780c */ /* 0x040fe20003f24270 */
[----:B------:R-:W4:Y:S01]  /*11d00*/  LDL.LU R151, [R1+0x21c] ;  /* 0x00021c0001977983 */ /* 0x000f220000300800 */
[----:B------:R-:W-:Y:S01]  /*11d10*/  F2FP.F16.F32.PACK_AB R69, RZ, R69 ;  /* 0x00000045ff45723e */ /* 0x000fe200000000ff */
[-C--:B------:R-:W-:Y:S02]  /*11d20*/  FMUL R70, R70, R2.reuse ;  /* 0x0000000246467220 */ /* 0x080fe40000400000 */
[----:B------:R-:W-:Y:S01]  /*11d30*/  @P3 STG.E.U16 desc[UR52][R6.64+0x2a2], R67 ;  /* 0x0002a24306003986 */ /* 0x000fe2000c101534 */
[C---:B------:R-:W-:Y:S02]  /*11d40*/  ISETP.GT.AND P3, PT, R0.reuse, 0x8, P0 ;  /* 0x000000080000780c */ /* 0x040fe40000764270 */
[----:B------:R-:W-:Y:S01]  /*11d50*/  ISETP.GT.AND P0, PT, R3, 0x161, PT ;  /* 0x000001610300780c */ /* 0x000fe20003f04270 */
[----:B------:R-:W-:Y:S01]  /*11d60*/  @P4 STG.E.U16 desc[UR52][R4.64+0x2b0], R68 ;  /* 0x0002b04404004986 */ /* 0x000fe2000c101534 */
[----:B------:R-:W-:Y:S01]  /*11d70*/  ISETP.GT.AND P4, PT, R0, RZ, P1 ;  /* 0x000000ff0000720c */ /* 0x000fe20000f84270 */
[----:B------:R-:W-:Y:S01]  /*11d80*/  FMUL R71, R71, R2 ;  /* 0x0000000247477220 */ /* 0x000fe20000400000 */
[----:B------:R-:W-:Y:S01]  /*11d90*/  F2FP.F16.F32.PACK_AB R70, RZ, R70 ;  /* 0x00000046ff46723e */ /* 0x000fe200000000ff */
[----:B------:R-:W-:Y:S01]  /*11da0*/  @P5 STG.E.U16 desc[UR52][R4.64+0x2b2], R69 ;  /* 0x0002b24504005986 */ /* 0x000fe2000c101534 */
        /* <DEDUP_REMOVED lines=33> */
[----:B------:R0:W5:Y:S01]  /*11fc0*/  LDL.LU R16, [R1+0x218] ;  /* 0x0002180001107983 */ /* 0x0001620000300800 */
[----:B------:R-:W-:Y:S01]  /*11fd0*/  FMUL R79, R79, R2 ;  /* 0x000000024f4f7220 */ /* 0x000fe20000400000 */
[----:B------:R-:W-:Y:S01]  /*11fe0*/  F2FP.F16.F32.PACK_AB R78, RZ, R78 ;  /* 0x0000004eff4e723e */ /* 0x000fe200000000ff */
[-C--:B------:R-:W-:Y:S01]  /*11ff0*/  FMUL R80, R80, R2.reuse ;  /* 0x0000000250507220 */ /* 0x080fe20000400000 */
[----:B------:R-:W-:Y:S01]  /*12000*/  @P5 STG.E.U16 desc[UR52][R4.64+0x2d2], R77 ;  /* 0x0002d24d04005986 */ /* 0x000fe2000c101534 */
[----:B------:R-:W-:Y:S01]  /*12010*/  ISETP.GT.AND P5, PT, R0, RZ, P0 ;  /* 0x000000ff0000720c */ /* 0x000fe200007a4270 */
[----:B------:R-:W-:Y:S01]  /*12020*/  FMUL R81, R81, R2 ;  /* 0x0000000251517220 */ /* 0x000fe20000400000 */
[----:B------:R-:W-:Y:S01]  /*12030*/  F2FP.F16.F32.PACK_AB R79, RZ, R79 ;  /* 0x0000004fff4f723e */ /* 0x000fe200000000ff */
[----:B------:R-:W-:Y:S01]  /*12040*/  @P2 STG.E.U16 desc[UR52][R6.64+0x2d0], R78 ;  /* 0x0002d04e06002986 */ /* 0x000fe2000c101534 */
[----:B------:R-:W-:-:S02]  /*12050*/  F2FP.F16.F32.PACK_AB R80, RZ, R80 ;  /* 0x00000050ff50723e */ /* 0x000fc400000000ff */
[----:B------:R-:W-:Y:S02]  /*12060*/  ISETP.GT.AND P2, PT, R0, 0x8, P1 ;  /* 0x000000080000780c */ /* 0x000fe40000f44270 */
[C---:B------:R-:W-:Y:S01]  /*12070*/  ISETP.GT.AND P1, PT, R3.reuse, 0x178, PT ;  /* 0x000001780300780c */ /* 0x040fe20003f24270 */
[----:B------:R-:W-:Y:S01]  /*12080*/  @P3 STG.E.U16 desc[UR52][R6.64+0x2d2], R79 ;  /* 0x0002d24f06003986 */ /* 0x000fe2000c101534 */
[----:B------:R-:W-:Y:S01]  /*12090*/  F2FP.F16.F32.PACK_AB R81, RZ, R81 ;  /* 0x00000051ff51723e */ /* 0x000fe200000000ff */
[-C--:B------:R-:W-:Y:S01]  /*120a0*/  FMUL R82, R82, R2.reuse ;  /* 0x0000000252527220 */ /* 0x080fe20000400000 */
        /* <DEDUP_REMOVED lines=229> */
[C---:B------:R-:W-:Y:S02]  /*12f00*/  ISETP.GT.AND P2, PT, R0.reuse, 0x8, P1 ;  /* 0x000000080000780c */ /* 0x040fe40000f44270 */
[C---:B------:R-:W-:Y:S01]  /*12f10*/  ISETP.GT.AND P1, PT, R3.reuse, 0x1e0, PT ;  /* 0x000001e00300780c */ /* 0x040fe20003f24270 */
[----:B------:R-:W-:Y:S01]  /*12f20*/  @P3 STG.E.U16 desc[UR52][R6.64+0x3a2], R131 ;  /* 0x0003a28306003986 */ /* 0x000fe2000c101534 */
[----:B------:R-:W-:Y:S02]  /*12f30*/  F2FP.F16.F32.PACK_AB R133, RZ, R133 ;  /* 0x00000085ff85723e */ /* 0x000fe400000000ff */
[----:B------:R-:W-:Y:S01]  /*12f40*/  ISETP.GT.AND P3, PT, R0, 0x8, P0 ;  /* 0x000000080000780c */ /* 0x000fe20000764270 */
[----:B------:R-:W-:Y:S01]  /*12f50*/  @P4 STG.E.U16 desc[UR52][R4.64+0x3b0], R132 ;  /* 0x0003b08404004986 */ /* 0x000fe2000c101534 */
[----:B------:R-:W-:Y:S01]  /*12f60*/  ISETP.GT.AND P0, PT, R3, 0x1e1, PT ;  /* 0x000001e10300780c */ /* 0x000fe20003f04270 */
[-C--:B------:R-:W-:Y:S01]  /*12f70*/  FMUL R134, R134, R2.reuse ;  /* 0x0000000286867220 */ /* 0x080fe20000400000 */
[----:B------:R-:W-:Y:S01]  /*12f80*/  ISETP.GT.AND P4, PT, R0, RZ, P1 ;  /* 0x000000ff0000720c */ /* 0x000fe20000f84270 */
[-C--:B------:R-:W-:Y:S01]  /*12f90*/  FMUL R135, R135, R2.reuse ;  /* 0x0000000287877220 */ /* 0x080fe20000400000 */
[----:B------:R-:W-:Y:S01]  /*12fa0*/  @P5 STG.E.U16 desc[UR52][R4.64+0x3b2], R133 ;  /* 0x0003b28504005986 */ /* 0x000fe2000c101534 */
[-C--:B------:R-:W-:Y:S01]  /*12fb0*/  FMUL R136, R136, R2.reuse ;  /* 0x0000000288887220 */ /* 0x080fe20000400000 */
[----:B------:R-:W-:Y:S01]  /*12fc0*/  ISETP.GT.AND P5, PT, R0, RZ, P0 ;  /* 0x000000ff0000720c */ /* 0x000fe200007a4270 */
[----:B------:R-:W-:Y:S01]  /*12fd0*/  FMUL R137, R137, R2 ;  /* 0x0000000289897220 */ /* 0x000fe20000400000 */
[----:B------:R-:W-:-:S02]  /*12fe0*/  F2FP.F16.F32.PACK_AB R134, RZ, R134 ;  /* 0x00000086ff86723e */ /* 0x000fc400000000ff */
[----:B------:R-:W-:Y:S02]  /*12ff0*/  F2FP.F16.F32.PACK_AB R135, RZ, R135 ;  /* 0x00000087ff87723e */ /* 0x000fe400000000ff */
[----:B------:R-:W-:Y:S01]  /*13000*/  F2FP.F16.F32.PACK_AB R136, RZ, R136 ;  /* 0x00000088ff88723e */ /* 0x000fe200000000ff */
[----:B------:R-:W-:Y:S01]  /*13010*/  @P2 STG.E.U16 desc[UR52][R6.64+0x3b0], R134 ;  /* 0x0003b08606002986 */ /* 0x000fe2000c101534 */
[----:B------:R-:W-:-:S03]  /*13020*/  F2FP.F16.F32.PACK_AB R137, RZ, R137 ;  /* 0x00000089ff89723e */ /* 0x000fc600000000ff */
[----:B------:R-:W-:Y:S01]  /*13030*/  @P3 STG.E.U16 desc[UR52][R6.64+0x3b2], R135 ;  /* 0x0003b28706003986 */ /* 0x000fe2000c101534 */
[----:B------:R-:W-:-:S03]  /*13040*/  ISETP.GT.AND P1, PT, R0, 0x8, P1 ;  /* 0x000000080000780c */ /* 0x000fc60000f24270 */
[----:B------:R-:W-:Y:S01]  /*13050*/  @P4 STG.E.U16 desc[UR52][R4.64+0x3c0], R136 ;  /* 0x0003c08804004986 */ /* 0x000fe2000c101534 */
[----:B------:R-:W-:Y:S02]  /*13060*/  ISETP.GT.AND P4, PT, R3, 0x1e8, PT ;  /* 0x000001e80300780c */ /* 0x000fe40003f84270 */
[C---:B------:R-:W-:Y:S01]  /*13070*/  ISETP.GT.AND P2, PT, R0.reuse, 0x8, P0 ;  /* 0x000000080000780c */ /* 0x040fe20000744270 */
[----:B------:R-:W-:Y:S01]  /*13080*/  @P5 STG.E.U16 desc[UR52][R4.64+0x3c2], R137 ;  /* 0x0003c28904005986 */ /* 0x000fe2000c101534 */
[----:B------:R-:W-:Y:S01]  /*13090*/  ISETP.GT.AND P5, PT, R0, RZ, P4 ;  /* 0x000000ff0000720c */ /* 0x000fe200027a4270 */
[-C--:B------:R-:W-:Y:S01]  /*130a0*/  FMUL R138, R138, R2.reuse ;  /* 0x000000028a8a7220 */ /* 0x080fe20000400000 */
[-C--:B------:R-:W-:Y:S01]  /*130b0*/  FMUL R139, R139, R2.reuse ;  /* 0x000000028b8b7220 */ /* 0x080fe20000400000 */
[----:B------:R-:W-:Y:S01]  /*130c0*/  FMUL R140, R140, R2 ;  /* 0x000000028c8c7220 */ /* 0x000fe20000400000 */
[----:B------:R-:W-:Y:S02]  /*130d0*/  ISETP.GT.AND P0, PT, R3, 0x1e9, PT ;  /* 0x000001e90300780c */ /* 0x000fe40003f04270 */
[----:B------:R-:W-:-:S02]  /*130e0*/  F2FP.F16.F32.PACK_AB R138, RZ, R138 ;  /* 0x0000008aff8a723e */ /* 0x000fc400000000ff */
[----:B------:R-:W-:Y:S02]  /*130f0*/  F2FP.F16.F32.PACK_AB R139, RZ, R139 ;  /* 0x0000008bff8b723e */ /* 0x000fe400000000ff */
[----:B------:R-:W-:Y:S02]  /*13100*/  F2FP.F16.F32.PACK_AB R140, RZ, R140 ;  /* 0x0000008cff8c723e */ /* 0x000fe400000000ff */
[C---:B------:R-:W-:Y:S01]  /*13110*/  ISETP.GT.AND P3, PT, R0.reuse, RZ, P0 ;  /* 0x000000ff0000720c */ /* 0x040fe20000764270 */
[----:B------:R-:W-:Y:S01]  /*13120*/  @P1 STG.E.U16 desc[UR52][R6.64+0x3c0], R138 ;  /* 0x0003c08a06001986 */ /* 0x000fe2000c101534 */
[-C--:B------:R-:W-:Y:S01]  /*13130*/  FMUL R141, R141, R2.reuse ;  /* 0x000000028d8d7220 */ /* 0x080fe20000400000 */
[----:B------:R-:W-:Y:S02]  /*13140*/  ISETP.GT.AND P4, PT, R0, 0x8, P4 ;  /* 0x000000080000780c */ /* 0x000fe40002784270 */
[----:B------:R-:W-:Y:S01]  /*13150*/  @P2 STG.E.U16 desc[UR52][R6.64+0x3c2], R139 ;  /* 0x0003c28b06002986 */ /* 0x000fe2000c101534 */
[----:B------:R-:W-:-:S03]  /*13160*/  FMUL R142, R142, R2 ;  /* 0x000000028e8e7220 */ /* 0x000fc60000400000 */
[----:B------:R-:W-:Y:S01]  /*13170*/  @P5 STG.E.U16 desc[UR52][R4.64+0x3d0], R140 ;  /* 0x0003d08c04005986 */ /* 0x000fe2000c101534 */
[C---:B------:R-:W-:Y:S01]  /*13180*/  ISETP.GT.AND P5, PT, R0.reuse, 0x8, P0 ;  /* 0x000000080000780c */ /* 0x040fe200007a4270 */
[----:B------:R-:W-:Y:S01]  /*13190*/  FMUL R143, R143, R2 ;  /* 0x000000028f8f7220 */ /* 0x000fe20000400000 */
[----:B------:R-:W-:Y:S02]  /*131a0*/  F2FP.F16.F32.PACK_AB R141, RZ, R141 ;  /* 0x0000008dff8d723e */ /* 0x000fe400000000ff */
[----:B------:R-:W-:Y:S02]  /*131b0*/  F2FP.F16.F32.PACK_AB R142, RZ, R142 ;  /* 0x0000008eff8e723e */ /* 0x000fe400000000ff */
[----:B------:R-:W-:Y:S01]  /*131c0*/  F2FP.F16.F32.PACK_AB R143, RZ, R143 ;  /* 0x0000008fff8f723e */ /* 0x000fe200000000ff */
[----:B------:R-:W-:Y:S01]  /*131d0*/  @P3 STG.E.U16 desc[UR52][R4.64+0x3d2], R141 ;  /* 0x0003d28d04003986 */ /* 0x000fe2000c101534 */
[C---:B------:R-:W-:Y:S02]  /*131e0*/  ISETP.GT.AND P3, PT, R3.reuse, 0x1f0, PT ;  /* 0x000001f00300780c */ /* 0x040fe40003f64270 */
[----:B------:R-:W-:Y:S01]  /*131f0*/  ISETP.GT.AND P0, PT, R3, 0x1f1, PT ;  /* 0x000001f10300780c */ /* 0x000fe20003f04270 */
[----:B------:R-:W-:Y:S01]  /*13200*/  @P4 STG.E.U16 desc[UR52][R6.64+0x3d0], R142 ;  /* 0x0003d08e06004986 */ /* 0x000fe2000c101534 */
[----:B------:R-:W-:-:S03]  /*13210*/  ISETP.GT.AND P4, PT, R0, RZ, P3 ;  /* 0x000000ff0000720c */ /* 0x000fc60001f84270 */
[----:B------:R-:W-:Y:S01]  /*13220*/  @P5 STG.E.U16 desc[UR52][R6.64+0x3d2], R143 ;  /* 0x0003d28f06005986 */ /* 0x000fe2000c101534 */
[----:B------:R-:W-:Y:S01]  /*13230*/  ISETP.GT.AND P5, PT, R0, RZ, P0 ;  /* 0x000000ff0000720c */ /* 0x000fe200007a4270 */
[-C--:B------:R-:W-:Y:S01]  /*13240*/  FMUL R144, R144, R2.reuse ;  /* 0x0000000290907220 */ /* 0x080fe20000400000 */
[----:B---3--:R-:W-:Y:S01]  /*13250*/  FMUL R145, R145, R2 ;  /* 0x0000000291917220 */ /* 0x008fe20000400000 */
[----:B------:R-:W-:-:S03]  /*13260*/  ISETP.GT.AND P2, PT, R3, 0x1f8, PT ;  /* 0x000001f80300780c */ /* 0x000fc60003f44270 */
[----:B------:R-:W-:Y:S02]  /*13270*/  F2FP.F16.F32.PACK_AB R144, RZ, R144 ;  /* 0x00000090ff90723e */ /* 0x000fe400000000ff */
[----:B------:R-:W-:Y:S02]  /*13280*/  F2FP.F16.F32.PACK_AB R145, RZ, R145 ;  /* 0x00000091ff91723e */ /* 0x000fe400000000ff */
[----:B------:R-:W-:Y:S01]  /*13290*/  ISETP.GT.AND P1, PT, R3, 0x1f9, PT ;  /* 0x000001f90300780c */ /* 0x000fe20003f24270 */
[----:B------:R-:W-:Y:S01]  /*132a0*/  @P4 STG.E.U16 desc[UR52][R4.64+0x3e0], R144 ;  /* 0x0003e09004004986 */ /* 0x000fe2000c101534 */
[C---:B------:R-:W-:Y:S02]  /*132b0*/  ISETP.GT.AND P3, PT, R0.reuse, 0x8, P3 ;  /* 0x000000080000780c */ /* 0x040fe40001f64270 */
[C---:B------:R-:W-:Y:S01]  /*132c0*/  ISETP.GT.AND P0, PT, R0.reuse, 0x8, P0 ;  /* 0x000000080000780c */ /* 0x040fe20000704270 */
[----:B------:R-:W-:Y:S01]  /*132d0*/  @P5 STG.E.U16 desc[UR52][R4.64+0x3e2], R145 ;  /* 0x0003e29104005986 */ /* 0x000fe2000c101534 */
[----:B------:R-:W-:Y:S01]  /*132e0*/  ISETP.GT.AND P5, PT, R0, RZ, P2 ;  /* 0x000000ff0000720c */ /* 0x000fe200017a4270 */
[-C--:B--2---:R-:W-:Y:S01]  /*132f0*/  FMUL R146, R146, R2.reuse ;  /* 0x0000000292927220 */ /* 0x084fe20000400000 */
[C---:B------:R-:W-:Y:S01]  /*13300*/  ISETP.GT.AND P4, PT, R0.reuse, RZ, P1 ;  /* 0x000000ff0000720c */ /* 0x040fe20000f84270 */
[-C--:B----4-:R-:W-:Y:S01]  /*13310*/  FMUL R147, R147, R2.reuse ;  /* 0x0000000293937220 */ /* 0x090fe20000400000 */
[----:B------:R-:W-:Y:S01]  /*13320*/  ISETP.GT.AND P2, PT, R0, 0x8, P2 ;  /* 0x000000080000780c */ /* 0x000fe20001744270 */
[-C--:B------:R-:W-:Y:S01]  /*13330*/  FMUL R148, R148, R2.reuse ;  /* 0x0000000294947220 */ /* 0x080fe20000400000 */
[----:B------:R-:W-:Y:S01]  /*13340*/  FMUL R149, R149, R2 ;  /* 0x0000000295957220 */ /* 0x000fe20000400000 */
[----:B------:R-:W-:-:S02]  /*13350*/  F2FP.F16.F32.PACK_AB R146, RZ, R146 ;  /* 0x00000092ff92723e */ /* 0x000fc400000000ff */
[----:B------:R-:W-:Y:S02]  /*13360*/  F2FP.F16.F32.PACK_AB R147, RZ, R147 ;  /* 0x00000093ff93723e */ /* 0x000fe400000000ff */
[----:B------:R-:W-:Y:S02]  /*13370*/  ISETP.GT.AND P1, PT, R0, 0x8, P1 ;  /* 0x000000080000780c */ /* 0x000fe40000f24270 */
[----:B------:R-:W-:Y:S01]  /*13380*/  F2FP.F16.F32.PACK_AB R148, RZ, R148 ;  /* 0x00000094ff94723e */ /* 0x000fe200000000ff */
[-C--:B------:R-:W-:Y:S01]  /*13390*/  FMUL R150, R150, R2.reuse ;  /* 0x0000000296967220 */ /* 0x080fe20000400000 */
[----:B------:R-:W-:Y:S01]  /*133a0*/  F2FP.F16.F32.PACK_AB R149, RZ, R149 ;  /* 0x00000095ff95723e */ /* 0x000fe200000000ff */
[----:B------:R-:W-:Y:S01]  /*133b0*/  FMUL R151, R151, R2 ;  /* 0x0000000297977220 */ /* 0x000fe20000400000 */
[----:B------:R-:W-:Y:S04]  /*133c0*/  @P3 STG.E.U16 desc[UR52][R6.64+0x3e0], R146 ;  /* 0x0003e09206003986 */ /* 0x000fe8000c101534 */
[----:B------:R-:W-:Y:S01]  /*133d0*/  @P0 STG.E.U16 desc[UR52][R6.64+0x3e2], R147 ;  /* 0x0003e29306000986 */ /* 0x000fe2000c101534 */
[----:B------:R-:W-:-:S03]  /*133e0*/  F2FP.F16.F32.PACK_AB R150, RZ, R150 ;  /* 0x00000096ff96723e */ /* 0x000fc600000000ff */
[----:B------:R-:W-:Y:S01]  /*133f0*/  @P5 STG.E.U16 desc[UR52][R4.64+0x3f0], R148 ;  /* 0x0003f09404005986 */ /* 0x000fe2000c101534 */
[----:B------:R-:W-:-:S03]  /*13400*/  F2FP.F16.F32.PACK_AB R151, RZ, R151 ;  /* 0x00000097ff97723e */ /* 0x000fc600000000ff */
[----:B------:R1:W-:Y:S02]  /*13410*/  @P4 STG.E.U16 desc[UR52][R4.64+0x3f2], R149 ;  /* 0x0003f29504004986 */ /* 0x0003e4000c101534 */
[----:B-1----:R-:W-:Y:S02]  /*13420*/  @P2 IMAD.MOV.U32 R4, RZ, RZ, R6 ;  /* 0x000000ffff042224 */ /* 0x002fe400078e0006 */
[----:B------:R-:W-:-:S05]  /*13430*/  @P2 IMAD.MOV.U32 R5, RZ, RZ, R7 ;  /* 0x000000ffff052224 */ /* 0x000fca00078e0007 */
[----:B------:R0:W-:Y:S04]  /*13440*/  @P2 STG.E.U16 desc[UR52][R4.64+0x3f0], R150 ;  /* 0x0003f09604002986 */ /* 0x0001e8000c101534 */
[----:B------:R0:W-:Y:S02]  /*13450*/  @P1 STG.E.U16 desc[UR52][R6.64+0x3f2], R151 ;  /* 0x0003f29706001986 */ /* 0x0001e4000c101534 */
.L_x_543:
[----:B------:R-:W-:Y:S05]  /*13460*/  BSYNC B0 ;  /* 0x0000000000007941 */ /* 0x000fea0003800000 */
.L_x_33:
[----:B------:R-:W2:Y:S01]  /*13470*/  LDL.LU R26, [R1+0x200] ;  /* 0x00020000011a7983 */ /* 0x000ea20000300800 */
[----:B---3--:R-:W-:Y:S01]  /*13480*/  IMAD.U32 R0, RZ, RZ, UR50 ;  /* 0x00000032ff007e24 */ /* 0x008fe2000f8e00ff */
[----:B------:R-:W-:Y:S02]  /*13490*/  ULDC.64 UR4, c[0x0][0x650] ;  /* 0x0001940000047ab9 */ /* 0x000fe40000000a00 */
[----:B------:R-:W3:Y:S01]  /*134a0*/  LDL.LU R23, [R1+0x204] ;  /* 0x0002040001177983 */ /* 0x000ee20000300800 */
[----:B0-----:R-:W-:Y:S02]  /*134b0*/  IMAD.U32 R3, RZ, RZ, UR50 ;  /* 0x00000032ff037e24 */ /* 0x001fe4000f8e00ff */
[----:B------:R-:W-:Y:S02]  /*134c0*/  IMAD.U32 R4, RZ, RZ, UR48 ;  /* 0x00000030ff047e24 */ /* 0x000fe4000f8e00ff */
[----:B------:R-:W-:Y:S02]  /*134d0*/  IMAD.MOV.U32 R18, RZ, RZ, -0x1 ;  /* 0xffffffffff127424 */ /* 0x000fe400078e00ff */
[----:B------:R0:W-:Y:S01]  /*134e0*/  SYNCS.ARRIVE.TRANS64.A1T0 RZ, [R4+UR43], RZ ;  /* 0x000000ff04ff79a7 */ /* 0x0001e2000810002b */
[----:B------:R-:W-:-:S02]  /*134f0*/  IMAD.MOV.U32 R19, RZ, RZ, -0x1 ;  /* 0xffffffffff137424 */ /* 0x000fc400078e00ff */
[----:B------:R-:W-:Y:S01]  /*13500*/  IMAD.MOV.U32 R17, RZ, RZ, -0x1 ;  /* 0xffffffffff117424 */ /* 0x000fe200078e00ff */
[----:B---3--:R-:W-:Y:S01]  /*13510*/  LEA R23, P0, R0, R23, 0x1 ;  /* 0x0000001700177211 */ /* 0x008fe200078008ff */
[----:B------:R-:W-:-:S04]  /*13520*/  IMAD.U32 R0, RZ, RZ, UR39 ;  /* 0x00000027ff007e24 */ /* 0x000fc8000f8e00ff */
[----:B------:R0:W-:Y:S01]  /*13530*/  STL [R1+0x204], R23 ;  /* 0x0002041701007387 */ /* 0x0001e20000100800 */
[--C-:B--2---:R-:W-:Y:S02]  /*13540*/  LEA.HI.X R26, R3, R26, R0.reuse, 0x1, P0 ;  /* 0x0000001a031a7211 */ /* 0x104fe400000f0c00 */
[----:B------:R-:W-:Y:S02]  /*13550*/  ISETP.GE.U32.AND P0, PT, R23, UR4, PT ;  /* 0x0000000417007c0c */ /* 0x000fe4000bf06070 */
[----:B------:R-:W-:Y:S01]  /*13560*/  PRMT R0, RZ, 0x7610, R0 ;  /* 0x00007610ff007816 */ /* 0x000fe20000000000 */
[----:B------:R0:W-:Y:S01]  /*13570*/  STL [R1+0x200], R26 ;  /* 0x0002001a01007387 */ /* 0x0001e20000100800 */
[----:B------:R-:W-:-:S13]  /*13580*/  ISETP.GE.U32.AND.EX P0, PT, R26, UR5, PT, P0 ;  /* 0x000000051a007c0c */ /* 0x000fda000bf06100 */
[----:B0-----:R-:W-:Y:S05]  /*13590*/  @P0 BRA `(.L_x_544) ;  /* 0x0000000400700947 */ /* 0x001fea0003800000 */
[----:B------:R-:W0:Y:S01]  /*135a0*/  S2R R18, SR_CTAID.X ;  /* 0x0000000000127919 */ /* 0x000e220000002500 */
[----:B------:R-:W2:Y:S01]  /*135b0*/  LDC.64 R10, c[0x0][0x628] ;  /* 0x00018a00ff0a7b82 */ /* 0x000ea20000000a00 */
[----:B------:R-:W-:Y:S01]  /*135c0*/  ULDC UR4, c[0x0][0x150] ;  /* 0x0000540000047ab9 */ /* 0x000fe20000000800 */
[----:B-1--4-:R-:W-:Y:S01]  /*135d0*/  IMAD.MOV.U32 R8, RZ, RZ, R23 ;  /* 0x000000ffff087224 */ /* 0x012fe200078e0017 */
[----:B------:R-:W1:Y:S01]  /*135e0*/  S2R R20, SR_CTAID.Y ;  /* 0x0000000000147919 */ /* 0x000e620000002600 */
[----:B------:R-:W-:-:S04]  /*135f0*/  IMAD.MOV.U32 R9, RZ, RZ, R26 ;  /* 0x000000ffff097224 */ /* 0x000fc800078e001a */
[----:B------:R-:W3:Y:S08]  /*13600*/  LDC R21, c[0x0][0x144] ;  /* 0x00005100ff157b82 */ /* 0x000ef00000000800 */
[----:B-----5:R-:W4:Y:S08]  /*13610*/  LDC R12, c[0x0][0x630] ;  /* 0x00018c00ff0c7b82 */ /* 0x020f300000000800 */
[----:B------:R-:W1:Y:S01]  /*13620*/  LDC.64 R14, c[0x0][0x620] ;  /* 0x00018800ff0e7b82 */ /* 0x000e620000000a00 */
[----:B--2---:R-:W-:-:S04]  /*13630*/  ISETP.NE.U32.AND P0, PT, R10, RZ, PT ;  /* 0x000000ff0a00720c */ /* 0x004fc80003f05070 */
[----:B------:R-:W-:Y:S02]  /*13640*/  ISETP.NE.AND.EX P0, PT, R11, RZ, PT, P0 ;  /* 0x000000ff0b00720c */ /* 0x000fe40003f05300 */
[----:B0-----:R-:W-:-:S05]  /*13650*/  I2FP.F32.U32 R0, R18 ;  /* 0x0000001200007245 */ /* 0x001fca0000201000 */
[----:B------:R-:W-:-:S04]  /*13660*/  FMUL R0, R0, UR4 ;  /* 0x0000000400007c20 */ /* 0x000fc80008400000 */
[----:B------:R0:W2:Y:S02]  /*13670*/  F2I.U32.TRUNC.NTZ R19, R0 ;  /* 0x0000000000137305 */ /* 0x0000a4000020f000 */
[----:B---34-:R-:W-:Y:S05]  /*13680*/  @!P0 BRA `(.L_x_545) ;  /* 0x0000000000288947 */ /* 0x018fea0003800000 */
[----:B0-----:R-:W0:Y:S02]  /*13690*/  LDC R0, c[0x0][0x634] ;  /* 0x00018d00ff007b82 */ /* 0x001e240000000800 */
[----:B0-----:R-:W-:-:S05]  /*136a0*/  IADD3 R3, P0, R23, R0, RZ ;  /* 0x0000000017037210 */ /* 0x001fca0007f1e0ff */
        /* <DEDUP_REMOVED lines=8> */
.L_x_545:
[-CC-:B------:R-:W-:Y:S01]  /*13730*/  SHF.R.U64 R17, R8, R12.reuse, R9.reuse ;  /* 0x0000000c08117219 */ /* 0x180fe20000001209 */
[----:B------:R-:W3:Y:S01]  /*13740*/  LDC.64 R24, c[0x0][0x640] ;  /* 0x00019000ff187b82 */ /* 0x000ee20000000a00 */
[----:B0-----:R-:W-:Y:S01]  /*13750*/  SHF.R.U32.HI R0, RZ, R12, R9 ;  /* 0x0000000cff007219 */ /* 0x001fe20000011609 */
[----:B------:R-:W-:Y:S01]  /*13760*/  IMAD.MOV.U32 R4, RZ, RZ, R23 ;  /* 0x000000ffff047224 */ /* 0x000fe200078e0017 */
[----:B------:R-:W-:Y:S01]  /*13770*/  IADD3 R3, P0, RZ, -R17, RZ ;  /* 0x80000011ff037210 */ /* 0x000fe20007f1e0ff */
[----:B--2---:R-:W-:Y:S01]  /*13780*/  IMAD.MOV R19, RZ, RZ, -R19 ;  /* 0x000000ffff137224 */ /* 0x004fe200078e0a13 */
[----:B------:R-:W-:Y:S01]  /*13790*/  ULDC UR4, c[0x0][0x154] ;  /* 0x0000550000047ab9 */ /* 0x000fe20000000800 */
[----:B------:R-:W-:Y:S02]  /*137a0*/  IMAD.MOV.U32 R7, RZ, RZ, 0x1 ;  /* 0x00000001ff077424 */ /* 0x000fe400078e00ff */
[----:B------:R-:W0:Y:S01]  /*137b0*/  LDC R6, c[0x0][0x618] ;  /* 0x00018600ff067b82 */ /* 0x000e220000000800 */
[----:B------:R-:W-:-:S02]  /*137c0*/  IMAD.X R5, RZ, RZ, ~R0, P0 ;  /* 0x000000ffff057224 */ /* 0x000fc400000e0e00 */
[----:B------:R-:W-:Y:S02]  /*137d0*/  IMAD R21, R21, R19, R18 ;  /* 0x0000001315157224 */ /* 0x000fe400078e0212 */
[-C--:B-1----:R-:W-:Y:S02]  /*137e0*/  IMAD R0, R5, R14.reuse, RZ ;  /* 0x0000000e05007224 */ /* 0x082fe400078e02ff */
[----:B------:R-:W-:Y:S01]  /*137f0*/  IMAD.MOV.U32 R5, RZ, RZ, R26 ;  /* 0x000000ffff057224 */ /* 0x000fe200078e001a */
[----:B------:R-:W1:Y:S01]  /*13800*/  LDC R8, c[0x0][0x608] ;  /* 0x00018200ff087b82 */ /* 0x000e620000000800 */
[----:B------:R-:W-:-:S04]  /*13810*/  IMAD.WIDE.U32 R4, R3, R14, R4 ;  /* 0x0000000e03047225 */ /* 0x000fc800078e0004 */
[----:B------:R-:W-:-:S03]  /*13820*/  IMAD R3, R3, R15, R0 ;  /* 0x0000000f03037224 */ /* 0x000fc600078e0200 */
[----:B------:R-:W2:Y:S01]  /*13830*/  LDC R22, c[0x0][0x658] ;  /* 0x00019600ff167b82 */ /* 0x000ea20000000800 */
[----:B------:R-:W-:Y:S01]  /*13840*/  I2FP.F32.U32 R0, R20 ;  /* 0x0000001400007245 */ /* 0x000fe20000201000 */
[----:B------:R-:W-:Y:S01]  /*13850*/  IMAD.IADD R3, R5, 0x1, R3 ;  /* 0x0000000105037824 */ /* 0x000fe200078e0203 */
[----:B---3--:R-:W-:Y:S01]  /*13860*/  ISETP.NE.U32.AND P0, PT, R24, RZ, PT ;  /* 0x000000ff1800720c */ /* 0x008fe20003f05070 */
[----:B------:R-:W-:Y:S02]  /*13870*/  IMAD.MOV.U32 R5, RZ, RZ, -0x1 ;  /* 0xffffffffff057424 */ /* 0x000fe400078e00ff */
[----:B------:R-:W-:Y:S02]  /*13880*/  FMUL R0, R0, UR4 ;  /* 0x0000000400007c20 */ /* 0x000fe40008400000 */
[----:B------:R-:W3:Y:S01]  /*13890*/  LDC R15, c[0x0][0x148] ;  /* 0x00005200ff0f7b82 */ /* 0x000ee20000000800 */
[----:B0-----:R-:W-:Y:S01]  /*138a0*/  SHF.R.U64 R12, R4, R6, R3 ;  /* 0x00000006040c7219 */ /* 0x001fe20000001203 */
[----:B------:R0:W4:Y:S01]  /*138b0*/  F2I.U32.TRUNC.NTZ R13, R0 ;  /* 0x00000000000d7305 */ /* 0x000122000020f000 */
[----:B------:R-:W-:-:S02]  /*138c0*/  ISETP.NE.AND.EX P0, PT, R25, RZ, PT, P0 ;  /* 0x000000ff1900720c */ /* 0x000fc40003f05300 */
[----:B------:R-:W-:-:S03]  /*138d0*/  SHF.R.U32.HI R3, RZ, R6, R3 ;  /* 0x00000006ff037219 */ /* 0x000fc60000011603 */
[----:B------:R-:W0:Y:S01]  /*138e0*/  LDC R19, c[0x0][0x600] ;  /* 0x00018000ff137b82 */ /* 0x000e220000000800 */
[-CC-:B-1----:R-:W-:Y:S02]  /*138f0*/  SHF.R.U64 R10, R12, R8.reuse, R3.reuse ;  /* 0x000000080c0a7219 */ /* 0x182fe40000001203 */
[----:B------:R-:W-:-:S05]  /*13900*/  SHF.R.U32.HI R3, RZ, R8, R3 ;  /* 0x00000008ff037219 */ /* 0x000fca0000011603 */
[----:B------:R-:W1:Y:S01]  /*13910*/  LDC R18, c[0x0][0x648] ;  /* 0x00019200ff127b82 */ /* 0x000e620000000800 */
[-C--:B--2---:R-:W-:Y:S02]  /*13920*/  SHF.L.U32 R4, R5, R22.reuse, RZ ;  /* 0x0000001605047219 */ /* 0x084fe400000006ff */
[-CC-:B------:R-:W-:Y:S02]  /*13930*/  SHF.R.U64 R14, R10, R22.reuse, R3.reuse ;  /* 0x000000160a0e7219 */ /* 0x180fe40000001203 */
[----:B------:R-:W-:Y:S02]  /*13940*/  SHF.R.U32.HI R5, RZ, R22, R3 ;  /* 0x00000016ff057219 */ /* 0x000fe40000011603 */
[----:B------:R-:W-:Y:S01]  /*13950*/  LOP3.LUT R23, RZ, R4, RZ, 0x33, !PT ;  /* 0x00000004ff177212 */ /* 0x000fe200078e33ff */
[----:B------:R-:W2:Y:S01]  /*13960*/  LDC R26, c[0x0][0x638] ;  /* 0x00018e00ff1a7b82 */ /* 0x000ea20000000800 */
[----:B------:R-:W-:Y:S01]  /*13970*/  SHF.L.U32 R22, R7, R22, RZ ;  /* 0x0000001607167219 */ /* 0x000fe200000006ff */
[----:B------:R-:W-:-:S06]  /*13980*/  IMAD.MOV.U32 R4, RZ, RZ, R14 ;  /* 0x000000ffff047224 */ /* 0x000fcc00078e000e */
[----:B------:R-:W0:Y:S01]  /*13990*/  LDC R27, c[0x0][0x610] ;  /* 0x00018400ff1b7b82 */ /* 0x000e220000000800 */
        /* <DEDUP_REMOVED lines=11> */
.L_x_546:
[----:B------:R-:W4:Y:S01]  /*13a50*/  LDC R3, c[0x0][0x65c] ;  /* 0x00019700ff037b82 */ /* 0x000f220000000800 */
[----:B01----:R-:W-:Y:S01]  /*13a60*/  SHF.R.U64 R0, R4, R18, R5 ;  /* 0x0000001204007219 */ /* 0x003fe20000001205 */
[----:B------:R-:W-:Y:S01]  /*13a70*/  VIADD R7, R19, 0xffffffff ;  /* 0xffffffff13077836 */ /* 0x000fe20000000000 */
[----:B------:R-:W-:Y:S01]  /*13a80*/  LOP3.LUT R5, R10, R23, RZ, 0xc0, !PT ;  /* 0x000000170a057212 */ /* 0x000fe200078ec0ff */
[----:B------:R-:W-:Y:S02]  /*13a90*/  IMAD.MOV R13, RZ, RZ, -R13 ;  /* 0x000000ffff0d7224 */ /* 0x000fe400078e0a0d */
[----:B------:R-:W-:Y:S02]  /*13aa0*/  IMAD.MOV.U32 R4, RZ, RZ, 0x1 ;  /* 0x00000001ff047424 */ /* 0x000fe400078e00ff */
[----:B------:R-:W-:Y:S01]  /*13ab0*/  IMAD R18, R22, R0, R5 ;  /* 0x0000000016127224 */ /* 0x000fe200078e0205 */
[----:B------:R-:W-:Y:S02]  /*13ac0*/  LOP3.LUT R5, R12, R7, RZ, 0xc0, !PT ;  /* 0x000000070c057212 */ /* 0x000fe400078ec0ff */
[----:B----4-:R-:W-:Y:S01]  /*13ad0*/  ISETP.NE.AND P0, PT, R3, 0x1, PT ;  /* 0x000000010300780c */ /* 0x010fe20003f05270 */
[----:B------:R-:W-:-:S04]  /*13ae0*/  IMAD.MOV R3, RZ, RZ, -R0 ;  /* 0x000000ffff037224 */ /* 0x000fc800078e0a00 */
[----:B--2---:R-:W-:-:S04]  /*13af0*/  IMAD R0, R3, R26, R14 ;  /* 0x0000001a03007224 */ /* 0x004fc800078e020e */
[----:B------:R-:W-:Y:S01]  /*13b00*/  IMAD R3, R0, R19, R5 ;  /* 0x0000001300037224 */ /* 0x000fe200078e0205 */
[----:B------:R-:W-:-:S03]  /*13b10*/  PRMT R0, R4, 0x7610, R0 ;  /* 0x0000761004007816 */ /* 0x000fc60000000000 */
[----:B---3--:R-:W-:-:S04]  /*13b20*/  @P0 IMAD R21, R15, R13, R20 ;  /* 0x0000000d0f150224 */ /* 0x008fc800078e0214 */
[----:B------:R-:W-:-:S05]  /*13b30*/  IMAD R18, R18, R27, R21 ;  /* 0x0000001b12127224 */ /* 0x000fca00078e0215 */
[----:B------:R-:W-:Y:S02]  /*13b40*/  SEL R19, R3, R18, !P0 ;  /* 0x0000001203137207 */ /* 0x000fe40004000000 */
[----:B------:R-:W-:-:S07]  /*13b50*/  SEL R18, R18, R3, !P0 ;  /* 0x0000000312127207 */ /* 0x000fce0004000000 */
.L_x_544:
[----:B------:R-:W-:Y:S01]  /*13b60*/  LOP3.LUT P0, RZ, R0, 0xff, RZ, 0xc0, !PT ;  /* 0x000000ff00ff7812 */ /* 0x000fe2000780c0ff */
[----:B------:R-:W-:-:S12]  /*13b70*/  ULOP3.LUT UR46, UR46, 0x1, URZ, 0x3c, !UPT ;  /* 0x000000012e2e7892 */ /* 0x000fd8000f8e3c3f */
[----:B------:R-:W-:Y:S05]  /*13b80*/  @P0 BRA `(.L_x_547) ;  /* 0xfffffed800a40947 */ /* 0x000fea000383ffff */
[----:B------:R-:W-:Y:S05]  /*13b90*/  EXIT ;  /* 0x000000000000794d */ /* 0x000fea0003800000 */
.L_x_14:
[----:B------:R-:W-:-:S08]  /*13ba0*/  ISETP.NE.AND P0, PT, RZ, UR4, PT ;  /* 0x00000004ff007c0c */ /* 0x000fd0000bf05270 */
[----:B01---5:R-:W0:-:S00]  /*13bb0*/  USETMAXREG.DEALLOC.CTAPOOL 0x18 ;  /* 0x00000018000079c8 */ /* 0x023e0000080e0500 */
[----:B------:R-:W-:Y:S05]  /*13bc0*/  @P0 EXIT ;  /* 0x000000000000094d */ /* 0x000fea0003800000 */
[----:B0-----:R-:W-:Y:S01]  /*13bd0*/  LOP3.LUT P0, RZ, R0, 0xff, RZ, 0xc0, !PT ;  /* 0x000000ff00ff7812 */ /* 0x001fe2000780c0ff */
[----:B------:R-:W-:Y:S02]  /*13be0*/  IMAD.MOV.U32 R0, RZ, RZ, 0x1 ;  /* 0x00000001ff007424 */ /* 0x000fe400078e00ff */
[----:B------:R-:W-:-:S10]  /*13bf0*/  IMAD.MOV.U32 R6, RZ, RZ, RZ ;  /* 0x000000ffff067224 */ /* 0x000fd400078e00ff */
[----:B------:R-:W-:Y:S05]  /*13c00*/  @!P0 BRA `(.L_x_548) ;  /* 0x0000000c00288947 */ /* 0x000fea0003800000 */
[----:B------:R-:W-:Y:S01]  /*13c10*/  LOP3.LUT P0, RZ, R3, 0x1f, RZ, 0xc0, !PT ;  /* 0x0000001f03ff7812 */ /* 0x000fe2000780c0ff */
[----:B------:R-:W-:Y:S01]  /*13c20*/  ULDC UR5, c[0x0][0x658] ;  /* 0x0001960000057ab9 */ /* 0x000fe20000000800 */
[----:B------:R-:W-:Y:S01]  /*13c30*/  UMOV UR6, 0xffffffff ;  /* 0xffffffff00067882 */ /* 0x000fe20000000000 */
[----:B------:R-:W-:Y:S01]  /*13c40*/  BSSY B0, `(.L_x_548) ;  /* 0x00000c6000007945 */ /* 0x000fe20003800000 */
[----:B------:R-:W-:Y:S01]  /*13c50*/  USHF.L.U32 UR6, UR6, UR5, URZ ;  /* 0x0000000506067299 */ /* 0x000fe2000800063f */
[C---:B------:R-:W-:Y:S01]  /*13c60*/  ISETP.NE.AND P2, PT, R4.reuse, RZ, PT ;  /* 0x000000ff0400720c */ /* 0x040fe20003f45270 */
[----:B------:R-:W-:Y:S01]  /*13c70*/  IMAD.MOV.U32 R8, RZ, RZ, 0x1 ;  /* 0x00000001ff087424 */ /* 0x000fe200078e00ff */
[----:B------:R-:W-:Y:S01]  /*13c80*/  ISETP.NE.OR P0, PT, R4, RZ, !P0 ;  /* 0x000000ff0400720c */ /* 0x000fe20004705670 */
[----:B------:R-:W-:Y:S01]  /*13c90*/  IMAD.MOV.U32 R0, RZ, RZ, 0x1 ;  /* 0x00000001ff007424 */ /* 0x000fe200078e00ff */
[----:B------:R-:W-:Y:S01]  /*13ca0*/  ULDC UR4, c[0x0][0x600] ;  /* 0x0001800000047ab9 */ /* 0x000fe20000000800 */
[----:B------:R-:W-:Y:S01]  /*13cb0*/  IMAD.MOV.U32 R6, RZ, RZ, RZ ;  /* 0x000000ffff067224 */ /* 0x000fe200078e00ff */
[----:B------:R-:W-:Y:S01]  /*13cc0*/  UMOV UR7, 0x1 ;  /* 0x0000000100077882 */ /* 0x000fe20000000000 */
[----:B------:R-:W-:-:S02]  /*13cd0*/  UIADD3 UR19, UR38, 0x1, URZ ;  /* 0x0000000126137890 */ /* 0x000fc4000fffe03f */
[----:B------:R-:W-:Y:S02]  /*13ce0*/  ULOP3.LUT UR22, UR37, 0x2, URZ, 0xfc, !UPT ;  /* 0x0000000225167892 */ /* 0x000fe4000f8efc3f */
[----:B------:R-:W-:Y:S02]  /*13cf0*/  UIADD3 UR15, UR4, -0x1, URZ ;  /* 0xffffffff040f7890 */ /* 0x000fe4000fffe03f */
[----:B------:R-:W-:Y:S02]  /*13d00*/  USHF.L.U32 UR17, UR7, UR5, URZ ;  /* 0x0000000507117299 */ /* 0x000fe4000800063f */
[----:B------:R-:W-:Y:S01]  /*13d10*/  ULOP3.LUT UR16, URZ, UR6, URZ, 0x33, !UPT ;  /* 0x000000063f107292 */ /* 0x000fe2000f8e333f */
[----:B------:R-:W-:-:S11]  /*13d20*/  ULDC.64 UR20, c[0x0][0x198] ;  /* 0x0000660000147ab9 */ /* 0x000fd60000000a00 */
.L_x_560:
[----:B------:R-:W-:-:S03]  /*13d30*/  UMOV UR4, 0xffffffff ;  /* 0xffffffff00047882 */ /* 0x000fc60000000000 */
[----:B------:R-:W-:Y:S05]  /*13d40*/  BRA.DIV UR4, `(.L_x_549) ;  /* 0x0000001604187947 */ /* 0x000fea000b800000 */
[----:B------:R-:W-:-:S13]  /*13d50*/  ELECT P6, URZ, PT ;  /* 0x00000000003f782f */ /* 0x000fda00038c0000 */
.L_x_581:
[----:B------:R-:W0:Y:S01]  /*13d60*/  LDC R2, c[0x0][0x28c] ;  /* 0x0000a300ff027b82 */ /* 0x000e220000000800 */
[----:B------:R-:W-:Y:S01]  /*13d70*/  BSSY B1, `(.L_x_550) ;  /* 0x0000038000017945 */ /* 0x000fe20003800000 */
[----:B0-----:R-:W-:-:S13]  /*13d80*/  ISETP.LT.OR P6, PT, R2, 0x1, !P6 ;  /* 0x000000010200780c */ /* 0x001fda00077c1670 */
[----:B------:R-:W-:Y:S05]  /*13d90*/  @P6 BRA `(.L_x_551) ;  /* 0x0000000000d46947 */ /* 0x000fea0003800000 */
[----:B------:R-:W-:Y:S02]  /*13da0*/  IMAD.SHL.U32 R19, R19, 0x200, RZ ;  /* 0x0000020013137824 */ /* 0x000fe400078e00ff */
[----:B------:R-:W-:Y:S02]  /*13db0*/  IMAD.SHL.U32 R18, R18, 0x40, RZ ;  /* 0x0000004012127824 */ /* 0x000fe400078e00ff */
[----:B------:R-:W-:Y:S02]  /*13dc0*/  IMAD.MOV.U32 R11, RZ, RZ, RZ ;  /* 0x000000ffff0b7224 */ /* 0x000fe400078e00ff */
[----:B------:R-:W-:Y:S02]  /*13dd0*/  IMAD.U32 R9, RZ, RZ, UR19 ;  /* 0x00000013ff097e24 */ /* 0x000fe4000f8e00ff */
[----:B------:R-:W-:Y:S02]  /*13de0*/  IMAD.MOV.U32 R2, RZ, RZ, R0 ;  /* 0x000000ffff027224 */ /* 0x000fe400078e0000 */
[----:B------:R-:W-:-:S07]  /*13df0*/  IMAD.MOV.U32 R3, RZ, RZ, R6 ;  /* 0x000000ffff037224 */ /* 0x000fce00078e0006 */
.L_x_555:
[----:B------:R-:W0:Y:S01]  /*13e00*/  S2R R5, SR_CgaCtaId ;  /* 0x0000000000057919 */ /* 0x000e220000008800 */
[----:B------:R-:W-:-:S04]  /*13e10*/  MOV R4, 0x400 ;  /* 0x0000040000047802 */ /* 0x000fc80000000f00 */
[----:B0-----:R-:W-:Y:S02]  /*13e20*/  LEA R10, R5, R4, 0x18 ;  /* 0x00000004050a7211 */ /* 0x001fe400078ec0ff */
[----:B------:R-:W-:Y:S01]  /*13e30*/  SHF.L.U32 R4, R2, 0x1f, RZ ;  /* 0x0000001f02047819 */ /* 0x000fe200000006ff */
[----:B------:R-:W0:Y:S02]  /*13e40*/  @!P2 LDC R5, c[0x0][0x500] ;  /* 0x00014000ff05ab82 */ /* 0x000e240000000800 */
[----:B------:R-:W-:-:S04]  /*13e50*/  IMAD R7, R3, 0x8, R10 ;  /* 0x0000000803077824 */ /* 0x000fc800078e020a */
[----:B------:R-:W1:Y:S02]  /*13e60*/  SYNCS.PHASECHK.TRANS64.TRYWAIT P1, [R7+URZ+0x60], R4 ;  /* 0x00006004070075a7 */ /* 0x000e64000802017f */
[----:B-1----:R-:W-:Y:S05]  /*13e70*/  @!P1 BRA `(.L_x_552) ;  /* 0x0000001000ec9947 */ /* 0x002fea0003800000 */
.L_x_582:
[----:B------:R-:W-:Y:S01]  /*13e80*/  UPRMT UR4, UR22, 0x9910, URZ ;  /* 0x0000991016047896 */ /* 0x000fe2000800003f */
[----:B0-----:R0:W-:Y:S03]  /*13e90*/  @!P2 SYNCS.ARRIVE.TRANS64 RZ, [R7+URZ], R5 ;  /* 0x0000000507ffa9a7 */ /* 0x0011e6000800003f */
[----:B------:R-:W-:-:S06]  /*13ea0*/  UISETP.NE.AND UP0, UPT, UR4, 0x2, UPT ;  /* 0x000000020400788c */ /* 0x000fcc000bf05270 */
[----:B------:R-:W-:-:S13]  /*13eb0*/  PLOP3.LUT P1, PT, PT, PT, UP0, 0x80, 0x0 ;  /* 0x000000000000781c */ /* 0x000fda0003f2f008 */
[----:B0-----:R-:W-:Y:S05]  /*13ec0*/  @P1 BRA `(.L_x_553) ;  /* 0x0000000000041947 */ /* 0x001fea0003800000 */
[----:B------:R-:W-:Y:S01]  /*13ed0*/  BPT.TRAP 0x1 ;  /* 0x000000040000795c */ /* 0x000fe20000300000 */
.L_x_553:
[----:B------:R-:W-:Y:S05]  /*13ee0*/  @P0 BRA `(.L_x_554) ;  /* 0x0000000000040947 */ /* 0x000fea0003800000 */
[----:B------:R-:W-:Y:S01]  /*13ef0*/  BPT.TRAP 0x1 ;  /* 0x000000040000795c */ /* 0x000fe20000300000 */
.L_x_554:
[--C-:B-1----:R-:W-:Y:S01]  /*13f00*/  IMAD R4, R3, 0x800, R10.reuse ;  /* 0x0000080003047824 */ /* 0x102fe200078e020a */
[----:B------:R-:W-:Y:S01]  /*13f10*/  R2UR UR9, R7 ;  /* 0x00000000070972ca */ /* 0x000fe200000e0000 */
[----:B------:R-:W-:Y:S01]  /*13f20*/  IMAD R10, R3, 0x4000, R10 ;  /* 0x00004000030a7824 */ /* 0x000fe200078e020a */
[----:B------:R-:W-:Y:S01]  /*13f30*/  UIADD3 UR4, UP0, UR20, 0xf0, URZ ;  /* 0x000000f014047890 */ /* 0x000fe2000ff1e03f */
[----:B------:R-:W-:Y:S01]  /*13f40*/  VIADD R9, R9, 0xffffffff ;  /* 0xffffffff09097836 */ /* 0x000fe20000000000 */
[----:B------:R-:W-:Y:S01]  /*13f50*/  R2UR UR5, R4 ;  /* 0x00000000040572ca */ /* 0x000fe200000e0000 */
[----:B------:R-:W-:Y:S01]  /*13f60*/  UIADD3 UR24, UP1, UR20, 0x1f0, URZ ;  /* 0x000001f014187890 */ /* 0x000fe2000ff3e03f */
[----:B------:R-:W-:Y:S01]  /*13f70*/  R2UR UR8, R10 ;  /* 0x000000000a0872ca */ /* 0x000fe200000e0000 */
[----:B------:R-:W-:Y:S01]  /*13f80*/  VIADD R3, R3, 0x1 ;  /* 0x0000000103037836 */ /* 0x000fe20000000000 */
[----:B------:R-:W-:Y:S01]  /*13f90*/  R2UR UR11, R18 ;  /* 0x00000000120b72ca */ /* 0x000fe200000e0000 */
[----:B------:R-:W-:Y:S01]  /*13fa0*/  UIADD3.X UR25, URZ, UR21, URZ, UP1, !UPT ;  /* 0x000000153f197290 */ /* 0x000fe20008ffe43f */
[----:B------:R-:W-:Y:S01]  /*13fb0*/  R2UR UR10, R11 ;  /* 0x000000000b0a72ca */ /* 0x000fe200000e0000 */
[----:B------:R-:W-:Y:S01]  /*13fc0*/  UMOV UR6, 0x0 ;  /* 0x0000000000067882 */ /* 0x000fe20000000000 */
[----:B------:R-:W-:Y:S01]  /*13fd0*/  R2UR UR12, R17 ;  /* 0x00000000110c72ca */ /* 0x000fe200000e0000 */
[----:B------:R-:W-:Y:S01]  /*13fe0*/  UMOV UR7, 0x10000000 ;  /* 0x1000000000077882 */ /* 0x000fe20000000000 */
[----:B------:R-:W-:Y:S01]  /*13ff0*/  R2UR UR18, R19 ;  /* 0x00000000131272ca */ /* 0x000fe200000e0000 */
[----:B------:R-:W-:Y:S01]  /*14000*/  VIADD R11, R11, 0x10 ;  /* 0x000000100b0b7836 */ /* 0x000fe20000000000 */
[----:B------:R-:W-:Y:S01]  /*14010*/  ISETP.GT.AND P3, PT, R9, 0x1, PT ;  /* 0x000000010900780c */ /* 0x000fe20003f64270 */
[----:B------:R-:W-:Y:S01]  /*14020*/  UIADD3 UR13, UR5, 0x200, URZ ;  /* 0x00000200050d7890 */ /* 0x000fe2000fffe03f */
[----:B------:R-:W-:Y:S01]  /*14030*/  ISETP.NE.AND P1, PT, R3, 0xc, PT ;  /* 0x0000000c0300780c */ /* 0x000fe20003f25270 */
[----:B------:R-:W-:-:S02]  /*14040*/  UIADD3.X UR5, URZ, UR21, URZ, UP0, !UPT ;  /* 0x000000153f057290 */ /* 0x000fc400087fe43f */
[----:B------:R-:W-:Y:S01]  /*14050*/  UIADD3 UR14, UR8, 0x6200, URZ ;  /* 0x00006200080e7890 */ /* 0x000fe2000fffe03f */
[----:B------:R-:W-:Y:S02]  /*14060*/  SEL R5, RZ, 0x1, P1 ;  /* 0x00000001ff057807 */ /* 0x000fe40000800000 */
[----:B------:R-:W-:Y:S01]  /*14070*/  UMOV UR8, UR13 ;  /* 0x0000000d00087c82 */ /* 0x000fe20008000000 */
[----:B------:R-:W-:Y:S02]  /*14080*/  SEL R3, R3, RZ, P1 ;  /* 0x000000ff03037207 */ /* 0x000fe40000800000 */
[----:B------:R-:W-:Y:S01]  /*14090*/  LOP3.LUT R2, R2, R5, RZ, 0x3c, !PT ;  /* 0x0000000502027212 */ /* 0x000fe200078e3cff */
[----:B------:R0:W-:Y:S02]  /*140a0*/  UTMALDG.3D [UR8], [UR4], desc[UR6] ;  /* 0x00000608040075b4 */ /* 0x0001e40008011000 */
[----:B0-----:R-:W-:Y:S01]  /*140b0*/  UMOV UR8, UR14 ;  /* 0x0000000e00087c82 */ /* 0x001fe20008000000 */
[----:B------:R-:W-:-:S02]  /*140c0*/  UMOV UR11, UR18 ;  /* 0x00000012000b7c82 */ /* 0x000fc40008000000 */
[----:B------:R0:W-:Y:S02]  /*140d0*/  UTMALDG.3D [UR8], [UR24], desc[UR6] ;  /* 0x00000608180075b4 */ /* 0x0001e40008011000 */
[----:B0-----:R-:W-:Y:S05]  /*140e0*/  @P3 BRA `(.L_x_555) ;  /* 0xfffffffc00443947 */ /* 0x001fea000383ffff */
.L_x_551:
[----:B------:R-:W-:Y:S05]  /*140f0*/  BSYNC B1 ;  /* 0x0000000000017941 */ /* 0x000fea0003800000 */
.L_x_550:
[----:B------:R-:W2:Y:S01]  /*14100*/  LDL.LU R13, [R1+0x200] ;  /* 0x00020000010d7983 */ /* 0x000ea20000300800 */
[----:B------:R-:W-:Y:S01]  /*14110*/  LOP3.LUT P1, RZ, R8, 0xff, RZ, 0xc0, !PT ;  /* 0x000000ff08ff7812 */ /* 0x000fe2000782c0ff */
[----:B------:R-:W-:Y:S01]  /*14120*/  VIADD R6, R6, UR38 ;  /* 0x0000002606067c36 */ /* 0x000fe20008000000 */
[----:B------:R-:W-:Y:S01]  /*14130*/  ULDC.64 UR4, c[0x0][0x650] ;  /* 0x0001940000047ab9 */ /* 0x000fe20000000a00 */
[----:B------:R-:W3:Y:S01]  /*14140*/  LDL.LU R12, [R1+0x204] ;  /* 0x00020400010c7983 */ /* 0x000ee20000300800 */
[----:B------:R-:W-:Y:S01]  /*14150*/  UISETP.GE.U32.AND UP0, UPT, UR38, 0xc, UPT ;  /* 0x0000000c2600788c */ /* 0x000fe2000bf06070 */
[----:B------:R-:W-:Y:S01]  /*14160*/  BSSY B1, `(.L_x_556) ;  /* 0x0000071000017945 */ /* 0x000fe20003800000 */
[----:B------:R-:W-:Y:S01]  /*14170*/  IMAD.MOV.U32 R18, RZ, RZ, -0x1 ;  /* 0xffffffffff127424 */ /* 0x000fe200078e00ff */
[----:B------:R-:W-:Y:S01]  /*14180*/  PRMT R8, RZ, 0x7610, R8 ;  /* 0x00007610ff087816 */ /* 0x000fe20000000008 */
[----:B------:R-:W-:Y:S02]  /*14190*/  IMAD.MOV.U32 R19, RZ, RZ, -0x1 ;  /* 0xffffffffff137424 */ /* 0x000fe400078e00ff */
[----:B------:R-:W-:Y:S01]  /*141a0*/  PLOP3.LUT P3, PT, PT, PT, UP0, 0x80, 0x0 ;  /* 0x000000000000781c */ /* 0x000fe20003f6f008 */
[----:B------:R-:W-:-:S02]  /*141b0*/  IMAD.MOV.U32 R17, RZ, RZ, -0x1 ;  /* 0xffffffffff117424 */ /* 0x000fc400078e00ff */
[----:B------:R-:W0:Y:S01]  /*141c0*/  @P1 S2R R3, SR_CgaCtaId ;  /* 0x0000000000031919 */ /* 0x000e220000008800 */
[----:B------:R-:W-:-:S04]  /*141d0*/  @P1 MOV R2, 0x400 ;  /* 0x0000040000021802 */ /* 0x000fc80000000f00 */
[----:B0-----:R-:W-:-:S04]  /*141e0*/  @P1 LEA R2, R3, R2, 0x18 ;  /* 0x0000000203021211 */ /* 0x001fc800078ec0ff */
[----:B------:R0:W-:Y:S01]  /*141f0*/  @P1 SYNCS.ARRIVE.TRANS64.A1T0 RZ, [R2+URZ+0xf8], RZ ;  /* 0x0000f8ff02ff19a7 */ /* 0x0001e2000810003f */
[----:B------:R-:W-:Y:S01]  /*14200*/  ISETP.GT.U32.AND P1, PT, R6, 0xb, PT ;  /* 0x0000000b0600780c */ /* 0x000fe20003f24070 */
[----:B0-----:R-:W-:-:S05]  /*14210*/  IMAD.U32 R2, RZ, RZ, UR38 ;  /* 0x00000026ff027e24 */ /* 0x001fca000f8e00ff */
[----:B------:R-:W-:Y:S01]  /*14220*/  ISETP.LT.U32.AND P1, PT, R2, 0xc, P1 ;  /* 0x0000000c0200780c */ /* 0x000fe20000f21070 */
[----:B------:R-:W-:-:S05]  /*14230*/  IMAD.WIDE.U32 R2, R6, -0x55555555, RZ ;  /* 0xaaaaaaab06027825 */ /* 0x000fca00078e00ff */
[----:B------:R-:W-:Y:S02]  /*14240*/  SHF.R.U32.HI R5, RZ, 0x3, R3 ;  /* 0x00000003ff057819 */ /* 0x000fe40000011603 */
[----:B------:R-:W-:Y:S02]  /*14250*/  SEL R3, RZ, 0x1, !P1 ;  /* 0x00000001ff037807 */ /* 0x000fe40004800000 */
[----:B------:R-:W-:Y:S01]  /*14260*/  PRMT R2, RZ, 0x7610, R2 ;  /* 0x00007610ff027816 */ /* 0x000fe20000000002 */
[----:B------:R-:W-:Y:S01]  /*14270*/  IMAD R6, R5, -0xc, R6 ;  /* 0xfffffff405067824 */ /* 0x000fe200078e0206 */
[----:B------:R-:W-:-:S04]  /*14280*/  LOP3.LUT R0, R0, R3, RZ, 0x3c, !PT ;  /* 0x0000000300007212 */ /* 0x000fc800078e3cff */
[----:B------:R-:W-:Y:S02]  /*14290*/  @P3 LOP3.LUT R0, R0, 0x1, R5, 0x78, !PT ;  /* 0x0000000100003812 */ /* 0x000fe400078e7805 */
[----:B---3--:R-:W-:-:S04]  /*142a0*/  IADD3 R12, P1, R12, UR50, RZ ;  /* 0x000000320c0c7c10 */ /* 0x008fc8000ff3e0ff */
[----:B--2---:R-:W-:Y:S01]  /*142b0*/  IADD3.X R13, R13, UR39, RZ, P1, !PT ;  /* 0x000000270d0d7c10 */ /* 0x004fe20008ffe4ff */
[----:B------:R0:W-:Y:S01]  /*142c0*/  STL [R1+0x204], R12 ;  /* 0x0002040c01007387 */ /* 0x0001e20000100800 */
[----:B------:R-:W-:-:S03]  /*142d0*/  ISETP.GE.U32.AND P1, PT, R12, UR4, PT ;  /* 0x000000040c007c0c */ /* 0x000fc6000bf26070 */
[----:B------:R0:W-:Y:S01]  /*142e0*/  STL [R1+0x200], R13 ;  /* 0x0002000d01007387 */ /* 0x0001e20000100800 */
[----:B------:R-:W-:-:S13]  /*142f0*/  ISETP.GE.U32.AND.EX P1, PT, R13, UR5, PT, P1 ;  /* 0x000000050d007c0c */ /* 0x000fda000bf26110 */
[----:B0-----:R-:W-:Y:S05]  /*14300*/  @P1 BRA `(.L_x_557) ;  /* 0x0000000400581947 */ /* 0x001fea0003800000 */
[----:B------:R-:W0:Y:S01]  /*14310*/  S2R R7, SR_CTAID.X ;  /* 0x0000000000077919 */ /* 0x000e220000002500 */
[----:B------:R-:W1:Y:S01]  /*14320*/  LDC R14, c[0x0][0x65c] ;  /* 0x00019700ff0e7b82 */ /* 0x000e620000000800 */
[----:B------:R-:W-:Y:S01]  /*14330*/  ULDC UR4, c[0x0][0x150] ;  /* 0x0000540000047ab9 */ /* 0x000fe20000000800 */
[----:B------:R-:W-:Y:S01]  /*14340*/  ULDC UR7, c[0x0][0x630] ;  /* 0x00018c0000077ab9 */ /* 0x000fe20000000800 */
[----:B------:R-:W2:Y:S05]  /*14350*/  S2R R5, SR_CTAID.Y ;  /* 0x0000000000057919 */ /* 0x000eaa0000002600 */
[----:B------:R-:W3:Y:S08]  /*14360*/  LDC R4, c[0x0][0x144] ;  /* 0x00005100ff047b82 */ /* 0x000ef00000000800 */
[----:B------:R-:W4:Y:S01]  /*14370*/  LDC R10, c[0x0][0x148] ;  /* 0x00005200ff0a7b82 */ /* 0x000f220000000800 */
[----:B-1----:R-:W-:-:S02]  /*14380*/  ISETP.NE.AND P4, PT, R14, 0x1, PT ;  /* 0x000000010e00780c */ /* 0x002fc40003f85270 */
[----:B0-----:R-:W-:Y:S02]  /*14390*/  I2FP.F32.U32 R2, R7 ;  /* 0x0000000700027245 */ /* 0x001fe40000201000 */
[----:B--2---:R-:W-:-:S03]  /*143a0*/  I2FP.F32.U32 R3, R5 ;  /* 0x0000000500037245 */ /* 0x004fc60000201000 */
[----:B------:R-:W-:Y:S01]  /*143b0*/  FMUL R2, R2, UR4 ;  /* 0x0000000402027c20 */ /* 0x000fe20008400000 */
[----:B------:R-:W-:Y:S02]  /*143c0*/  ULDC UR4, c[0x0][0x154] ;  /* 0x0000550000047ab9 */ /* 0x000fe40000000800 */
[----:B------:R-:W-:Y:S01]  /*143d0*/  FMUL R9, R3, UR4 ;  /* 0x0000000403097c20 */ /* 0x000fe20008400000 */
[----:B------:R-:W-:Y:S02]  /*143e0*/  ULDC.64 UR4, c[0x0][0x628] ;  /* 0x00018a0000047ab9 */ /* 0x000fe40000000a00 */
[----:B------:R-:W0:Y:S01]  /*143f0*/  F2I.U32.TRUNC.NTZ R2, R2 ;  /* 0x0000000200027305 */ /* 0x000e22000020f000 */
[----:B------:R-:W-:-:S04]  /*14400*/  ISETP.NE.U32.AND P1, PT, RZ, UR4, PT ;  /* 0x00000004ff007c0c */ /* 0x000fc8000bf25070 */
[----:B------:R-:W-:-:S03]  /*14410*/  ISETP.NE.AND.EX P1, PT, RZ, UR5, PT, P1 ;  /* 0x00000005ff007c0c */ /* 0x000fc6000bf25310 */
[----:B------:R-:W1:Y:S01]  /*14420*/  F2I.U32.TRUNC.NTZ R9, R9 ;  /* 0x0000000900097305 */ /* 0x000e62000020f000 */
[----:B0-----:R-:W-:Y:S02]  /*14430*/  IMAD.MOV R3, RZ, RZ, -R2 ;  /* 0x000000ffff037224 */ /* 0x001fe400078e0a02 */
[----:B------:R-:W-:Y:S02]  /*14440*/  IMAD.MOV.U32 R2, RZ, RZ, R12 ;  /* 0x000000ffff027224 */ /* 0x000fe400078e000c */
[----:B---3--:R-:W-:Y:S02]  /*14450*/  IMAD R7, R4, R3, R7 ;  /* 0x0000000304077224 */ /* 0x008fe400078e0207 */
[----:B-1----:R-:W-:-:S04]  /*14460*/  IMAD.MOV R3, RZ, RZ, -R9 ;  /* 0x000000ffff037224 */ /* 0x002fc800078e0a09 */
[----:B----4-:R-:W-:Y:S02]  /*14470*/  @P4 IMAD R7, R10, R3, R5 ;  /* 0x000000030a074224 */ /* 0x010fe400078e0205 */
[----:B------:R-:W-:Y:S01]  /*14480*/  IMAD.MOV.U32 R3, RZ, RZ, R13 ;  /* 0x000000ffff037224 */ /* 0x000fe200078e000d */
[----:B------:R-:W-:Y:S06]  /*14490*/  @!P1 BRA `(.L_x_558) ;  /* 0x0000000000289947 */ /* 0x000fec0003800000 */
[----:B------:R-:W-:Y:S02]  /*144a0*/  ULDC UR6, c[0x0][0x634] ;  /* 0x00018d0000067ab9 */ /* 0x000fe40000000800 */
[----:B------:R-:W-:-:S05]  /*144b0*/  IADD3 R3, P1, R12, UR6, RZ ;  /* 0x000000060c037c10 */ /* 0x000fca000ff3e0ff */
[----:B------:R-:W-:-:S04]  /*144c0*/  IMAD.X R9, RZ, RZ, R13, P1 ;  /* 0x000000ffff097224 */ /* 0x000fc800008e060d */
[----:B------:R-:W-:-:S04]  /*144d0*/  IMAD.WIDE.U32 R4, R9, UR4, RZ ;  /* 0x0000000409047c25 */ /* 0x000fc8000f8e00ff */
[----:B------:R-:W-:-:S04]  /*144e0*/  IMAD.WIDE.U32 R4, P1, R3, UR5, R4 ;  /* 0x0000000503047c25 */ /* 0x000fc8000f820004 */
[----:B------:R-:W-:-:S04]  /*144f0*/  IMAD.WIDE.U32 R2, R3, UR4, RZ ;  /* 0x0000000403027c25 */ /* 0x000fc8000f8e00ff */
[----:B------:R-:W-:Y:S01]  /*14500*/  IMAD.MOV.U32 R2, RZ, RZ, R5 ;  /* 0x000000ffff027224 */ /* 0x000fe200078e0005 */
[----:B------:R-:W-:Y:S01]  /*14510*/  IADD3 RZ, P3, R3, R4, RZ ;  /* 0x0000000403ff7210 */ /* 0x000fe20007f7e0ff */
[----:B------:R-:W-:-:S04]  /*14520*/  IMAD.X R3, RZ, RZ, RZ, P1 ;  /* 0x000000ffff037224 */ /* 0x000fc800008e06ff */
[----:B------:R-:W-:-:S08]  /*14530*/  IMAD.WIDE.U32.X R2, R9, UR5, R2, P3 ;  /* 0x0000000509027c25 */ /* 0x000fd000098e0402 */
.L_x_558:
[--C-:B------:R-:W-:Y:S01]  /*14540*/  SHF.R.U64 R17, R2, UR7, R3.reuse ;  /* 0x0000000702117c19 */ /* 0x100fe20008001203 */
[----:B------:R-:W-:Y:S01]  /*14550*/  ULDC.64 UR4, c[0x0][0x620] ;  /* 0x0001880000047ab9 */ /* 0x000fe20000000a00 */
[----:B------:R-:W-:Y:S01]  /*14560*/  SHF.R.U32.HI R2, RZ, UR7, R3 ;  /* 0x00000007ff027c19 */ /* 0x000fe20008011603 */
[----:B------:R-:W-:Y:S01]  /*14570*/  IMAD.MOV.U32 R3, RZ, RZ, R13 ;  /* 0x000000ffff037224 */ /* 0x000fe200078e000d */
[----:B------:R-:W-:Y:S01]  /*14580*/  IADD3 R9, P1, RZ, -R17, RZ ;  /* 0x80000011ff097210 */ /* 0x000fe20007f3e0ff */
[----:B------:R-:W-:-:S04]  /*14590*/  ULDC.64 UR6, c[0x0][0x640] ;  /* 0x0001900000067ab9 */ /* 0x000fc80000000a00 */
[----:B------:R-:W-:Y:S01]  /*145a0*/  IMAD.X R2, RZ, RZ, ~R2, P1 ;  /* 0x000000ffff027224 */ /* 0x000fe200008e0e02 */
[----:B------:R-:W-:-:S03]  /*145b0*/  ISETP.NE.U32.AND P1, PT, RZ, UR6, PT ;  /* 0x00000006ff007c0c */ /* 0x000fc6000bf25070 */
[----:B------:R-:W-:Y:S01]  /*145c0*/  IMAD R2, R2, UR4, RZ ;  /* 0x0000000402027c24 */ /* 0x000fe2000f8e02ff */
[----:B------:R-:W-:-:S03]  /*145d0*/  ISETP.NE.AND.EX P1, PT, RZ, UR7, PT, P1 ;  /* 0x00000007ff007c0c */ /* 0x000fc6000bf25310 */
[----:B------:R-:W-:Y:S02]  /*145e0*/  IMAD R5, R9, UR5, R2 ;  /* 0x0000000509057c24 */ /* 0x000fe4000f8e0202 */
[----:B------:R-:W-:-:S04]  /*145f0*/  IMAD.MOV.U32 R2, RZ, RZ, R12 ;  /* 0x000000ffff027224 */ /* 0x000fc800078e000c */
[----:B------:R-:W-:Y:S01]  /*14600*/  IMAD.WIDE.U32 R2, R9, UR4, R2 ;  /* 0x0000000409027c25 */ /* 0x000fe2000f8e0002 */
[----:B------:R-:W-:-:S03]  /*14610*/  ULDC UR4, c[0x0][0x618] ;  /* 0x0001860000047ab9 */ /* 0x000fc60000000800 */
[----:B------:R-:W-:-:S05]  /*14620*/  IMAD.IADD R3, R3, 0x1, R5 ;  /* 0x0000000103037824 */ /* 0x000fca00078e0205 */
[--C-:B------:R-:W-:Y:S02]  /*14630*/  SHF.R.U64 R9, R2, UR4, R3.reuse ;  /* 0x0000000402097c19 */ /* 0x100fe40008001203 */
[----:B------:R-:W-:Y:S01]  /*14640*/  SHF.R.U32.HI R2, RZ, UR4, R3 ;  /* 0x00000004ff027c19 */ /* 0x000fe20008011603 */
[----:B------:R-:W-:-:S03]  /*14650*/  ULDC UR4, c[0x0][0x608] ;  /* 0x0001820000047ab9 */ /* 0x000fc60000000800 */
[--C-:B------:R-:W-:Y:S02]  /*14660*/  SHF.R.U64 R11, R9, UR4, R2.reuse ;  /* 0x00000004090b7c19 */ /* 0x100fe40008001202 */
[----:B------:R-:W-:Y:S01]  /*14670*/  SHF.R.U32.HI R2, RZ, UR4, R2 ;  /* 0x00000004ff027c19 */ /* 0x000fe20008011602 */
[----:B------:R-:W-:-:S03]  /*14680*/  ULDC UR4, c[0x0][0x658] ;  /* 0x0001960000047ab9 */ /* 0x000fc60000000800 */
[--C-:B------:R-:W-:Y:S02]  /*14690*/  SHF.R.U64 R10, R11, UR4, R2.reuse ;  /* 0x000000040b0a7c19 */ /* 0x100fe40008001202 */
[----:B------:R-:W-:-:S03]  /*146a0*/  SHF.R.U32.HI R13, RZ, UR4, R2 ;  /* 0x00000004ff0d7c19 */ /* 0x000fc60008011602 */
[----:B------:R-:W-:Y:S02]  /*146b0*/  IMAD.MOV.U32 R2, RZ, RZ, R10 ;  /* 0x000000ffff027224 */ /* 0x000fe400078e000a */
        /* <DEDUP_REMOVED lines=12> */
.L_x_559:
[----:B------:R-:W-:Y:S01]  /*14780*/  ULDC UR4, c[0x0][0x648] ;  /* 0x0001920000047ab9 */ /* 0x000fe20000000800 */
[----:B------:R-:W-:Y:S02]  /*14790*/  LOP3.LUT R11, R11, UR16, RZ, 0xc0, !PT ;  /* 0x000000100b0b7c12 */ /* 0x000fe4000f8ec0ff */
[----:B------:R-:W-:Y:S01]  /*147a0*/  SHF.R.U64 R2, R2, UR4, R3 ;  /* 0x0000000402027c19 */ /* 0x000fe20008001203 */
[----:B------:R-:W-:Y:S01]  /*147b0*/  ULDC UR4, c[0x0][0x638] ;  /* 0x00018e0000047ab9 */ /* 0x000fe20000000800 */
[----:B------:R-:W-:-:S03]  /*147c0*/  LOP3.LUT R9, R9, UR15, RZ, 0xc0, !PT ;  /* 0x0000000f09097c12 */ /* 0x000fc6000f8ec0ff */
[----:B------:R-:W-:Y:S02]  /*147d0*/  IMAD.MOV R3, RZ, RZ, -R2 ;  /* 0x000000ffff037224 */ /* 0x000fe400078e0a02 */
[----:B------:R-:W-:Y:S02]  /*147e0*/  IMAD R4, R2, UR17, R11 ;  /* 0x0000001102047c24 */ /* 0x000fe4000f8e020b */
[----:B------:R-:W-:Y:S01]  /*147f0*/  IMAD R10, R3, UR4, R10 ;  /* 0x00000004030a7c24 */ /* 0x000fe2000f8e020a */
[----:B------:R-:W-:Y:S01]  /*14800*/  ULDC UR4, c[0x0][0x610] ;  /* 0x0001840000047ab9 */ /* 0x000fe20000000800 */
[----:B------:R-:W-:Y:S02]  /*14810*/  IMAD.MOV.U32 R2, RZ, RZ, 0x1 ;  /* 0x00000001ff027424 */ /* 0x000fe400078e00ff */
[----:B------:R-:W-:Y:S01]  /*14820*/  IMAD R7, R4, UR4, R7 ;  /* 0x0000000404077c24 */ /* 0x000fe2000f8e0207 */
[----:B------:R-:W-:Y:S02]  /*14830*/  ULDC UR4, c[0x0][0x600] ;  /* 0x0001800000047ab9 */ /* 0x000fe40000000800 */
[----:B------:R-:W-:-:S05]  /*14840*/  IMAD R10, R10, UR4, R9 ;  /* 0x000000040a0a7c24 */ /* 0x000fca000f8e0209 */
[----:B------:R-:W-:Y:S02]  /*14850*/  SEL R19, R10, R7, !P4 ;  /* 0x000000070a137207 */ /* 0x000fe40006000000 */
[----:B------:R-:W-:-:S07]  /*14860*/  SEL R18, R7, R10, !P4 ;  /* 0x0000000a07127207 */ /* 0x000fce0006000000 */
.L_x_557:
[----:B------:R-:W-:Y:S05]  /*14870*/  BSYNC B1 ;  /* 0x0000000000017941 */ /* 0x000fea0003800000 */
.L_x_556:
[----:B------:R-:W-:-:S13]  /*14880*/  LOP3.LUT P1, RZ, R2, 0xff, RZ, 0xc0, !PT ;  /* 0x000000ff02ff7812 */ /* 0x000fda000782c0ff */
[----:B------:R-:W-:Y:S05]  /*14890*/  @P1 BRA `(.L_x_560) ;  /* 0xfffffff400241947 */ /* 0x000fea000383ffff */
[----:B------:R-:W-:Y:S05]  /*148a0*/  BSYNC B0 ;  /* 0x0000000000007941 */ /* 0x000fea0003800000 */
.L_x_548:
[----:B------:R-:W-:-:S03]  /*148b0*/  UMOV UR4, 0xffffffff ;  /* 0xffffffff00047882 */ /* 0x000fc60000000000 */
[----:B------:R-:W-:Y:S05]  /*148c0*/  BRA.DIV UR4, `(.L_x_561) ;  /* 0x0000000a046c7947 */ /* 0x000fea000b800000 */
[----:B------:R-:W-:-:S13]  /*148d0*/  ELECT P6, URZ, PT ;  /* 0x00000000003f782f */ /* 0x000fda00038c0000 */
.L_x_585:
[----:B------:R-:W-:Y:S04]  /*148e0*/  BSSY B0, `(.L_x_562) ;  /* 0x0000074000007945 */ /* 0x000fe80003800000 */
[----:B------:R-:W-:Y:S05]  /*148f0*/  @!P6 BRA `(.L_x_563) ;  /* 0x0000000400c8e947 */ /* 0x000fea0003800000 */
[----:B------:R-:W-:-:S04]  /*14900*/  ULOP3.LUT UR4, UR37, 0x2, URZ, 0xfc, !UPT ;  /* 0x0000000225047892 */ /* 0x000fc8000f8efc3f */
[----:B------:R-:W-:-:S06]  /*14910*/  UISETP.NE.AND UP0, UPT, UR4, 0x3, UPT ;  /* 0x000000030400788c */ /* 0x000fcc000bf05270 */
[----:B------:R-:W-:-:S13]  /*14920*/  PLOP3.LUT P0, PT, PT, PT, UP0, 0x80, 0x0 ;  /* 0x000000000000781c */ /* 0x000fda0003f0f008 */
[----:B------:R-:W-:Y:S05]  /*14930*/  @!P0 BRA `(.L_x_564) ;  /* 0x0000000000048947 */ /* 0x000fea0003800000 */
[----:B------:R-:W-:Y:S01]  /*14940*/  BPT.TRAP 0x1 ;  /* 0x000000040000795c */ /* 0x000fe20000300000 */
.L_x_564:
[----:B------:R-:W0:Y:S01]  /*14950*/  S2R R3, SR_CgaCtaId ;  /* 0x0000000000037919 */ /* 0x000e220000008800 */
[----:B------:R-:W-:-:S04]  /*14960*/  MOV R2, 0x400 ;  /* 0x0000040000027802 */ /* 0x000fc80000000f00 */
[----:B0-----:R-:W-:Y:S02]  /*14970*/  LEA R3, R3, R2, 0x18 ;  /* 0x0000000203037211 */ /* 0x001fe400078ec0ff */
[----:B------:R-:W-:-:S03]  /*14980*/  SHF.L.U32 R2, R0, 0x1f, RZ ;  /* 0x0000001f00027819 */ /* 0x000fc600000006ff */
[----:B------:R-:W-:-:S04]  /*14990*/  VIADD R3, R3, 0x60 ;  /* 0x0000006003037836 */ /* 0x000fc80000000000 */
[----:B------:R-:W-:-:S04]  /*149a0*/  IMAD R5, R6, 0x8, R3 ;  /* 0x0000000806057824 */ /* 0x000fc800078e0203 */
[----:B------:R-:W0:Y:S02]  /*149b0*/  SYNCS.PHASECHK.TRANS64.TRYWAIT P0, [R5+URZ], R2 ;  /* 0x00000002050075a7 */ /* 0x000e24000800017f */
[----:B0-----:R-:W-:Y:S05]  /*149c0*/  @!P0 BRA `(.L_x_565) ;  /* 0x00000008004c8947 */ /* 0x001fea0003800000 */
.L_x_586:
[----:B------:R-:W-:-:S05]  /*149d0*/  VIADD R6, R6, 0x1 ;  /* 0x0000000106067836 */ /* 0x000fca0000000000 */
[----:B------:R-:W-:-:S04]  /*149e0*/  ISETP.NE.AND P0, PT, R6, 0xc, PT ;  /* 0x0000000c0600780c */ /* 0x000fc80003f05270 */
[----:B0-----:R-:W-:Y:S02]  /*149f0*/  SEL R5, RZ, 0x1, P0 ;  /* 0x00000001ff057807 */ /* 0x001fe40000000000 */
[----:B------:R-:W-:Y:S02]  /*14a00*/  SEL R6, R6, RZ, P0 ;  /* 0x000000ff06067207 */ /* 0x000fe40000000000 */
[----:B------:R-:W-:-:S03]  /*14a10*/  LOP3.LUT R5, R0, R5, RZ, 0x3c, !PT ;  /* 0x0000000500057212 */ /* 0x000fc600078e3cff */
[----:B------:R-:W-:Y:S01]  /*14a20*/  IMAD R7, R6, 0x8, R3 ;  /* 0x0000000806077824 */ /* 0x000fe200078e0203 */
[----:B------:R-:W-:-:S04]  /*14a30*/  SHF.L.U32 R0, R5, 0x1f, RZ ;  /* 0x0000001f05007819 */ /* 0x000fc800000006ff */
[----:B------:R-:W0:Y:S02]  /*14a40*/  SYNCS.PHASECHK.TRANS64.TRYWAIT P0, [R7+URZ], R0 ;  /* 0x00000000070075a7 */ /* 0x000e24000800017f */
[----:B0-----:R-:W-:Y:S05]  /*14a50*/  @!P0 BRA `(.L_x_566) ;  /* 0x00000008003c8947 */ /* 0x001fea0003800000 */
.L_x_587:
[----:B0-----:R-:W-:-:S05]  /*14a60*/  VIADD R0, R6, 0x1 ;  /* 0x0000000106007836 */ /* 0x001fca0000000000 */
[----:B------:R-:W-:-:S04]  /*14a70*/  ISETP.NE.AND P0, PT, R0, 0xc, PT ;  /* 0x0000000c0000780c */ /* 0x000fc80003f05270 */
[----:B------:R-:W-:Y:S02]  /*14a80*/  SEL R2, RZ, 0x1, P0 ;  /* 0x00000001ff027807 */ /* 0x000fe40000000000 */
[----:B------:R-:W-:Y:S02]  /*14a90*/  SEL R4, R0, RZ, P0 ;  /* 0x000000ff00047207 */ /* 0x000fe40000000000 */
[----:B------:R-:W-:-:S03]  /*14aa0*/  LOP3.LUT R5, R5, R2, RZ, 0x3c, !PT ;  /* 0x0000000205057212 */ /* 0x000fc600078e3cff */
[----:B------:R-:W-:Y:S01]  /*14ab0*/  IMAD R7, R4, 0x8, R3 ;  /* 0x0000000804077824 */ /* 0x000fe200078e0203 */
[----:B------:R-:W-:-:S04]  /*14ac0*/  SHF.L.U32 R0, R5, 0x1f, RZ ;  /* 0x0000001f05007819 */ /* 0x000fc800000006ff */
[----:B------:R-:W0:Y:S02]  /*14ad0*/  SYNCS.PHASECHK.TRANS64.TRYWAIT P0, [R7+URZ], R0 ;  /* 0x00000000070075a7 */ /* 0x000e24000800017f */
[----:B0-----:R-:W-:Y:S05]  /*14ae0*/  @!P0 BRA `(.L_x_567) ;  /* 0x00000008002c8947 */ /* 0x001fea0003800000 */
.L_x_588:
        /* <DEDUP_REMOVED lines=9> */
.L_x_589:
        /* <DEDUP_REMOVED lines=9> */
.L_x_590:
        /* <DEDUP_REMOVED lines=9> */
.L_x_591:
        /* <DEDUP_REMOVED lines=9> */
.L_x_592:
        /* <DEDUP_REMOVED lines=9> */
.L_x_593:
        /* <DEDUP_REMOVED lines=9> */
.L_x_594:
        /* <DEDUP_REMOVED lines=9> */
.L_x_595:
        /* <DEDUP_REMOVED lines=9> */
.L_x_596:
[----:B0-----:R-:W-:-:S05]  /*14f70*/  VIADD R0, R4, 0x1 ;  /* 0x0000000104007836 */ /* 0x001fca0000000000 */
[----:B------:R-:W-:-:S04]  /*14f80*/  ISETP.NE.AND P0, PT, R0, 0xc, PT ;  /* 0x0000000c0000780c */ /* 0x000fc80003f05270 */
[----:B------:R-:W-:Y:S02]  /*14f90*/  SEL R2, RZ, 0x1, P0 ;  /* 0x00000001ff027807 */ /* 0x000fe40000000000 */
[----:B------:R-:W-:Y:S02]  /*14fa0*/  SEL R0, R0, RZ, P0 ;  /* 0x000000ff00007207 */ /* 0x000fe40000000000 */
[----:B------:R-:W-:-:S03]  /*14fb0*/  LOP3.LUT R2, R5, R2, RZ, 0x3c, !PT ;  /* 0x0000000205027212 */ /* 0x000fc600078e3cff */
[----:B------:R-:W-:Y:S01]  /*14fc0*/  IMAD R3, R0, 0x8, R3 ;  /* 0x0000000800037824 */ /* 0x000fe200078e0203 */
[----:B------:R-:W-:-:S07]  /*14fd0*/  SHF.L.U32 R0, R2, 0x1f, RZ ;  /* 0x0000001f02007819 */ /* 0x000fce00000006ff */
.L_x_576:
[----:B0-----:R0:W1:Y:S02]  /*14fe0*/  SYNCS.PHASECHK.TRANS64.TRYWAIT P0, [R3+URZ], R0 ;  /* 0x00000000030075a7 */ /* 0x001064000800017f */
[----:B-1----:R-:W-:Y:S05]  /*14ff0*/  @!P0 NANOSLEEP.SYNCS 0x989680 ;  /* 0x009896800000895d */ /* 0x002fea0003900000 */
[----:B------:R-:W1:Y:S02]  /*15000*/  @!P0 SYNCS.PHASECHK.TRANS64 P0, [R3+URZ], R0 ;  /* 0x00000000030085a7 */ /* 0x000e64000800007f */
[----:B-1----:R-:W-:Y:S05]  /*15010*/  @!P0 BRA `(.L_x_576) ;  /* 0xfffffffc00f08947 */ /* 0x002fea000383ffff */
.L_x_563:
[----:B------:R-:W-:Y:S05]  /*15020*/  BSYNC B0 ;  /* 0x0000000000007941 */ /* 0x000fea0003800000 */
.L_x_562:
[----:B------:R-:W-:Y:S05]  /*15030*/  EXIT ;  /* 0x000000000000794d */ /* 0x000fea0003800000 */
.L_x_16:
[----:B-1----:R-:W-:-:S04]  /*15040*/  IMAD.U32 R0, RZ, RZ, UR47 ;  /* 0x0000002fff007e24 */ /* 0x002fc8000f8e00ff */
[----:B------:R1:W2:Y:S03]  /*15050*/  SYNCS.PHASECHK.TRANS64.TRYWAIT P0, [R0+URZ], R3 ;  /* 0x00000003000075a7 */ /* 0x0002a6000800017f */
[----:B--2---:R-:W-:Y:S05]  /*15060*/  @!P0 NANOSLEEP.SYNCS 0x989680 ;  /* 0x009896800000895d */ /* 0x004fea0003900000 */
[----:B------:R-:W2:Y:S02]  /*15070*/  @!P0 SYNCS.PHASECHK.TRANS64 P0, [R0+URZ], R3 ;  /* 0x00000003000085a7 */ /* 0x000ea4000800007f */
[----:B--2---:R-:W-:Y:S05]  /*15080*/  @!P0 BRA `(.L_x_16) ;  /* 0xfffffffc00ec8947 */ /* 0x004fea000383ffff */
[----:B------:R-:W-:Y:S05]  /*15090*/  BRA `(.L_x_577) ;  /* 0xfffffec4007c7947 */ /* 0x000fea000383ffff */
.L_x_21:
[----:B--2---:R2:W3:Y:S02]  /*150a0*/  SYNCS.PHASECHK.TRANS64.TRYWAIT P1, [R3+URZ], R0 ;  /* 0x00000000030075a7 */ /* 0x0044e4000802017f */
[----:B---3--:R-:W-:Y:S05]  /*150b0*/  @!P1 NANOSLEEP.SYNCS 0x989680 ;  /* 0x009896800000995d */ /* 0x008fea0003900000 */
[----:B------:R-:W3:Y:S02]  /*150c0*/  @!P1 SYNCS.PHASECHK.TRANS64 P1, [R3+URZ], R0 ;  /* 0x00000000030095a7 */ /* 0x000ee4000802007f */
[----:B---3--:R-:W-:Y:S05]  /*150d0*/  @!P1 BRA `(.L_x_21) ;  /* 0xfffffffc00f09947 */ /* 0x008fea000383ffff */
[----:B------:R-:W-:Y:S05]  /*150e0*/  BRA `(.L_x_20) ;  /* 0xfffffec400f07947 */ /* 0x000fea000383ffff */
.L_x_26:
[----:B--2---:R-:W-:-:S04]  /*150f0*/  IMAD.U32 R5, RZ, RZ, UR4 ;  /* 0x00000004ff057e24 */ /* 0x004fc8000f8e00ff */
[----:B------:R2:W3:Y:S03]  /*15100*/  SYNCS.PHASECHK.TRANS64.TRYWAIT P1, [R5+URZ], R4 ;  /* 0x00000004050075a7 */ /* 0x0004e6000802017f */
[----:B---3--:R-:W-:Y:S05]  /*15110*/  @!P1 NANOSLEEP.SYNCS 0x989680 ;  /* 0x009896800000995d */ /* 0x008fea0003900000 */
[----:B------:R-:W3:Y:S02]  /*15120*/  @!P1 SYNCS.PHASECHK.TRANS64 P1, [R5+URZ], R4 ;  /* 0x00000004050095a7 */ /* 0x000ee4000802007f */
[----:B---3--:R-:W-:Y:S05]  /*15130*/  @!P1 BRA `(.L_x_26) ;  /* 0xfffffffc00ec9947 */ /* 0x008fea000383ffff */
[----:B------:R-:W-:Y:S05]  /*15140*/  BRA `(.L_x_25) ;  /* 0xfffffecc00787947 */ /* 0x000fea000383ffff */
.L_x_32:
[----:B-1----:R-:W-:-:S04]  /*15150*/  IMAD.U32 R3, RZ, RZ, UR47 ;  /* 0x0000002fff037e24 */ /* 0x002fc8000f8e00ff */
[----:B------:R1:W2:Y:S03]  /*15160*/  SYNCS.PHASECHK.TRANS64.TRYWAIT P0, [R3+URZ+0x10], R0 ;  /* 0x00001000030075a7 */ /* 0x0002a6000800017f */
[----:B--2---:R-:W-:Y:S05]  /*15170*/  @!P0 NANOSLEEP.SYNCS 0x989680 ;  /* 0x009896800000895d */ /* 0x004fea0003900000 */
[----:B------:R-:W2:Y:S02]  /*15180*/  @!P0 SYNCS.PHASECHK.TRANS64 P0, [R3+URZ+0x10], R0 ;  /* 0x00001000030085a7 */ /* 0x000ea4000800007f */
[----:B--2---:R-:W-:Y:S05]  /*15190*/  @!P0 BRA `(.L_x_32) ;  /* 0xfffffffc00ec8947 */ /* 0x004fea000383ffff */
[----:B------:R-:W-:Y:S05]  /*151a0*/  BRA `(.L_x_578) ;  /* 0xfffffedc00187947 */ /* 0x000fea000383ffff */
.L_x_549:
[----:B------:R-:W-:Y:S01]  /*151b0*/  BSSY B1, `(.L_x_579) ;  /* 0x0000006000017945 */ /* 0x000fe20003800000 */
[----:B------:R-:W-:-:S07]  /*151c0*/  IMAD.MOV.U32 R15, RZ, RZ, -0x1 ;  /* 0xffffffffff0f7424 */ /* 0x000fce00078e00ff */
[----:B------:R-:W-:Y:S05]  /*151d0*/  WARPSYNC.COLLECTIVE R15, `(.L_x_580) ;  /* 0x000000000f0c7348 */ /* 0x000fea0003c00000 */
[----:B------:R-:W-:Y:S02]  /*151e0*/  ELECT P6, UR62, PT ;  /* 0x00000000003e782f */ /* 0x000fe400038c0000 */
[----:B------:R-:W-:Y:S01]  /*151f0*/  MOV R14, UR62 ;  /* 0x0000003e000e7c02 */ /* 0x000fe20008000f00 */
[----:B------:R-:W-:Y:S10]  /*15200*/  ENDCOLLECTIVE ;  /* 0x000000000000791b */ /* 0x000ff40003800000 */
.L_x_580:
[----:B------:R-:W-:Y:S05]  /*15210*/  BSYNC B1 ;  /* 0x0000000000017941 */ /* 0x000fea0003800000 */
.L_x_579:
[----:B------:R-:W-:Y:S05]  /*15220*/  BRA `(.L_x_581) ;  /* 0xffffffe800cc7947 */ /* 0x000fea000383ffff */
.L_x_552:
[----:B-1----:R1:W2:Y:S02]  /*15230*/  SYNCS.PHASECHK.TRANS64.TRYWAIT P1, [R7+URZ+0x60], R4 ;  /* 0x00006004070075a7 */ /* 0x0022a4000802017f */
[----:B--2---:R-:W-:Y:S05]  /*15240*/  @!P1 NANOSLEEP.SYNCS 0x989680 ;  /* 0x009896800000995d */ /* 0x004fea0003900000 */
[----:B------:R-:W2:Y:S02]  /*15250*/  @!P1 SYNCS.PHASECHK.TRANS64 P1, [R7+URZ+0x60], R4 ;  /* 0x00006004070095a7 */ /* 0x000ea4000802007f */
[----:B--2---:R-:W-:Y:S05]  /*15260*/  @!P1 BRA `(.L_x_552) ;  /* 0xfffffffc00f09947 */ /* 0x004fea000383ffff */
[----:B------:R-:W-:Y:S05]  /*15270*/  BRA `(.L_x_582) ;  /* 0xffffffec00007947 */ /* 0x000fea000383ffff */
.L_x_561:
[----:B------:R-:W-:Y:S01]  /*15280*/  BSSY B0, `(.L_x_583) ;  /* 0x0000006000007945 */ /* 0x000fe20003800000 */
[----:B------:R-:W-:-:S07]  /*15290*/  IMAD.MOV.U32 R15, RZ, RZ, -0x1 ;  /* 0xffffffffff0f7424 */ /* 0x000fce00078e00ff */
[----:B------:R-:W-:Y:S05]  /*152a0*/  WARPSYNC.COLLECTIVE R15, `(.L_x_584) ;  /* 0x000000000f0c7348 */ /* 0x000fea0003c00000 */
[----:B------:R-:W-:Y:S02]  /*152b0*/  ELECT P6, UR62, PT ;  /* 0x00000000003e782f */ /* 0x000fe400038c0000 */
[----:B------:R-:W-:Y:S01]  /*152c0*/  MOV R14, UR62 ;  /* 0x0000003e000e7c02 */ /* 0x000fe20008000f00 */
[----:B------:R-:W-:Y:S10]  /*152d0*/  ENDCOLLECTIVE ;  /* 0x000000000000791b */ /* 0x000ff40003800000 */
.L_x_584:
[----:B------:R-:W-:Y:S05]  /*152e0*/  BSYNC B0 ;  /* 0x0000000000007941 */ /* 0x000fea0003800000 */
.L_x_583:
[----:B------:R-:W-:Y:S05]  /*152f0*/  BRA `(.L_x_585) ;  /* 0xfffffff400787947 */ /* 0x000fea000383ffff */
.L_x_565:
[----:B0-----:R0:W1:Y:S02]  /*15300*/  SYNCS.PHASECHK.TRANS64.TRYWAIT P0, [R5+URZ], R2 ;  /* 0x00000002050075a7 */ /* 0x001064000800017f */
[----:B-1----:R-:W-:Y:S05]  /*15310*/  @!P0 NANOSLEEP.SYNCS 0x989680 ;  /* 0x009896800000895d */ /* 0x002fea0003900000 */
[----:B------:R-:W1:Y:S02]  /*15320*/  @!P0 SYNCS.PHASECHK.TRANS64 P0, [R5+URZ], R2 ;  /* 0x00000002050085a7 */ /* 0x000e64000800007f */
[----:B-1----:R-:W-:Y:S05]  /*15330*/  @!P0 BRA `(.L_x_565) ;  /* 0xfffffffc00f08947 */ /* 0x002fea000383ffff */
[----:B------:R-:W-:Y:S05]  /*15340*/  BRA `(.L_x_586) ;  /* 0xfffffff400a07947 */ /* 0x000fea000383ffff */
.L_x_566:
[----:B0-----:R0:W1:Y:S02]  /*15350*/  SYNCS.PHASECHK.TRANS64.TRYWAIT P0, [R7+URZ], R0 ;  /* 0x00000000070075a7 */ /* 0x001064000800017f */
[----:B-1----:R-:W-:Y:S05]  /*15360*/  @!P0 NANOSLEEP.SYNCS 0x989680 ;  /* 0x009896800000895d */ /* 0x002fea0003900000 */
[----:B------:R-:W1:Y:S02]  /*15370*/  @!P0 SYNCS.PHASECHK.TRANS64 P0, [R7+URZ], R0 ;  /* 0x00000000070085a7 */ /* 0x000e64000800007f */
[----:B-1----:R-:W-:Y:S05]  /*15380*/  @!P0 BRA `(.L_x_566) ;  /* 0xfffffffc00f08947 */ /* 0x002fea000383ffff */
[----:B------:R-:W-:Y:S05]  /*15390*/  BRA `(.L_x_587) ;  /* 0xfffffff400b07947 */ /* 0x000fea000383ffff */
.L_x_567:
[----:B0-----:R0:W1:Y:S02]  /*153a0*/  SYNCS.PHASECHK.TRANS64.TRYWAIT P0, [R7+URZ], R0 ;  /* 0x00000000070075a7 */ /* 0x001064000800017f */
[----:B-1----:R-:W-:Y:S05]  /*153b0*/  @!P0 NANOSLEEP.SYNCS 0x989680 ;  /* 0x009896800000895d */ /* 0x002fea0003900000 */
[----:B------:R-:W1:Y:S02]  /*153c0*/  @!P0 SYNCS.PHASECHK.TRANS64 P0, [R7+URZ], R0 ;  /* 0x00000000070085a7 */ /* 0x000e64000800007f */
[----:B-1----:R-:W-:Y:S05]  /*153d0*/  @!P0 BRA `(.L_x_567) ;  /* 0xfffffffc00f08947 */ /* 0x002fea000383ffff */
[----:B------:R-:W-:Y:S05]  /*153e0*/  BRA `(.L_x_588) ;  /* 0xfffffff400c07947 */ /* 0x000fea000383ffff */
.L_x_568:
[----:B0-----:R0:W1:Y:S02]  /*153f0*/  SYNCS.PHASECHK.TRANS64.TRYWAIT P0, [R7+URZ], R0 ;  /* 0x00000000070075a7 */ /* 0x001064000800017f */
[----:B-1----:R-:W-:Y:S05]  /*15400*/  @!P0 NANOSLEEP.SYNCS 0x989680 ;  /* 0x009896800000895d */ /* 0x002fea0003900000 */
[----:B------:R-:W1:Y:S02]  /*15410*/  @!P0 SYNCS.PHASECHK.TRANS64 P0, [R7+URZ], R0 ;  /* 0x00000000070085a7 */ /* 0x000e64000800007f */
[----:B-1----:R-:W-:Y:S05]  /*15420*/  @!P0 BRA `(.L_x_568) ;  /* 0xfffffffc00f08947 */ /* 0x002fea000383ffff */
[----:B------:R-:W-:Y:S05]  /*15430*/  BRA `(.L_x_589) ;  /* 0xfffffff400d07947 */ /* 0x000fea000383ffff */
.L_x_569:
[----:B0-----:R0:W1:Y:S02]  /*15440*/  SYNCS.PHASECHK.TRANS64.TRYWAIT P0, [R7+URZ], R0 ;  /* 0x00000000070075a7 */ /* 0x001064000800017f */
[----:B-1----:R-:W-:Y:S05]  /*15450*/  @!P0 NANOSLEEP.SYNCS 0x989680 ;  /* 0x009896800000895d */ /* 0x002fea0003900000 */
[----:B------:R-:W1:Y:S02]  /*15460*/  @!P0 SYNCS.PHASECHK.TRANS64 P0, [R7+URZ], R0 ;  /* 0x00000000070085a7 */ /* 0x000e64000800007f */
[----:B-1----:R-:W-:Y:S05]  /*15470*/  @!P0 BRA `(.L_x_569) ;  /* 0xfffffffc00f08947 */ /* 0x002fea000383ffff */
[----:B------:R-:W-:Y:S05]  /*15480*/  BRA `(.L_x_590) ;  /* 0xfffffff400e07947 */ /* 0x000fea000383ffff */
.L_x_570:
[----:B0-----:R0:W1:Y:S02]  /*15490*/  SYNCS.PHASECHK.TRANS64.TRYWAIT P0, [R7+URZ], R0 ;  /* 0x00000000070075a7 */ /* 0x001064000800017f */
[----:B-1----:R-:W-:Y:S05]  /*154a0*/  @!P0 NANOSLEEP.SYNCS 0x989680 ;  /* 0x009896800000895d */ /* 0x002fea0003900000 */
[----:B------:R-:W1:Y:S02]  /*154b0*/  @!P0 SYNCS.PHASECHK.TRANS64 P0, [R7+URZ], R0 ;  /* 0x00000000070085a7 */ /* 0x000e64000800007f */
[----:B-1----:R-:W-:Y:S05]  /*154c0*/  @!P0 BRA `(.L_x_570) ;  /* 0xfffffffc00f08947 */ /* 0x002fea000383ffff */
[----:B------:R-:W-:Y:S05]  /*154d0*/  BRA `(.L_x_591) ;  /* 0xfffffff400f07947 */ /* 0x000fea000383ffff */
.L_x_571:
[----:B0-----:R0:W1:Y:S02]  /*154e0*/  SYNCS.PHASECHK.TRANS64.TRYWAIT P0, [R7+URZ], R0 ;  /* 0x00000000070075a7 */ /* 0x001064000800017f */
[----:B-1----:R-:W-:Y:S05]  /*154f0*/  @!P0 NANOSLEEP.SYNCS 0x989680 ;  /* 0x009896800000895d */ /* 0x002fea0003900000 */
[----:B------:R-:W1:Y:S02]  /*15500*/  @!P0 SYNCS.PHASECHK.TRANS64 P0, [R7+URZ], R0 ;  /* 0x00000000070085a7 */ /* 0x000e64000800007f */
[----:B-1----:R-:W-:Y:S05]  /*15510*/  @!P0 BRA `(.L_x_571) ;  /* 0xfffffffc00f08947 */ /* 0x002fea000383ffff */
[----:B------:R-:W-:Y:S05]  /*15520*/  BRA `(.L_x_592) ;  /* 0xfffffff800007947 */ /* 0x000fea000383ffff */
.L_x_572:
[----:B0-----:R0:W1:Y:S02]  /*15530*/  SYNCS.PHASECHK.TRANS64.TRYWAIT P0, [R7+URZ], R0 ;  /* 0x00000000070075a7 */ /* 0x001064000800017f */
[----:B-1----:R-:W-:Y:S05]  /*15540*/  @!P0 NANOSLEEP.SYNCS 0x989680 ;  /* 0x009896800000895d */ /* 0x002fea0003900000 */
[----:B------:R-:W1:Y:S02]  /*15550*/  @!P0 SYNCS.PHASECHK.TRANS64 P0, [R7+URZ], R0 ;  /* 0x00000000070085a7 */ /* 0x000e64000800007f */
[----:B-1----:R-:W-:Y:S05]  /*15560*/  @!P0 BRA `(.L_x_572) ;  /* 0xfffffffc00f08947 */ /* 0x002fea000383ffff */
[----:B------:R-:W-:Y:S05]  /*15570*/  BRA `(.L_x_593) ;  /* 0xfffffff800107947 */ /* 0x000fea000383ffff */
.L_x_573:
[----:B0-----:R0:W1:Y:S02]  /*15580*/  SYNCS.PHASECHK.TRANS64.TRYWAIT P0, [R7+URZ], R0 ;  /* 0x00000000070075a7 */ /* 0x001064000800017f */
[----:B-1----:R-:W-:Y:S05]  /*15590*/  @!P0 NANOSLEEP.SYNCS 0x989680 ;  /* 0x009896800000895d */ /* 0x002fea0003900000 */
[----:B------:R-:W1:Y:S02]  /*155a0*/  @!P0 SYNCS.PHASECHK.TRANS64 P0, [R7+URZ], R0 ;  /* 0x00000000070085a7 */ /* 0x000e64000800007f */
[----:B-1----:R-:W-:Y:S05]  /*155b0*/  @!P0 BRA `(.L_x_573) ;  /* 0xfffffffc00f08947 */ /* 0x002fea000383ffff */
[----:B------:R-:W-:Y:S05]  /*155c0*/  BRA `(.L_x_594) ;  /* 0xfffffff800207947 */ /* 0x000fea000383ffff */
.L_x_574:
[----:B0-----:R0:W1:Y:S02]  /*155d0*/  SYNCS.PHASECHK.TRANS64.TRYWAIT P0, [R7+URZ], R0 ;  /* 0x00000000070075a7 */ /* 0x001064000800017f */
[----:B-1----:R-:W-:Y:S05]  /*155e0*/  @!P0 NANOSLEEP.SYNCS 0x989680 ;  /* 0x009896800000895d */ /* 0x002fea0003900000 */
[----:B------:R-:W1:Y:S02]  /*155f0*/  @!P0 SYNCS.PHASECHK.TRANS64 P0, [R7+URZ], R0 ;  /* 0x00000000070085a7 */ /* 0x000e64000800007f */
[----:B-1----:R-:W-:Y:S05]  /*15600*/  @!P0 BRA `(.L_x_574) ;  /* 0xfffffffc00f08947 */ /* 0x002fea000383ffff */
[----:B------:R-:W-:Y:S05]  /*15610*/  BRA `(.L_x_595) ;  /* 0xfffffff800307947 */ /* 0x000fea000383ffff */
.L_x_575:
[----:B0-----:R0:W1:Y:S02]  /*15620*/  SYNCS.PHASECHK.TRANS64.TRYWAIT P0, [R7+URZ], R0 ;  /* 0x00000000070075a7 */ /* 0x001064000800017f */
[----:B-1----:R-:W-:Y:S05]  /*15630*/  @!P0 NANOSLEEP.SYNCS 0x989680 ;  /* 0x009896800000895d */ /* 0x002fea0003900000 */
[----:B------:R-:W1:Y:S02]  /*15640*/  @!P0 SYNCS.PHASECHK.TRANS64 P0, [R7+URZ], R0 ;  /* 0x00000000070085a7 */ /* 0x000e64000800007f */
[----:B-1----:R-:W-:Y:S05]  /*15650*/  @!P0 BRA `(.L_x_575) ;  /* 0xfffffffc00f08947 */ /* 0x002fea000383ffff */
[----:B------:R-:W-:Y:S05]  /*15660*/  BRA `(.L_x_596) ;  /* 0xfffffff800407947 */ /* 0x000fea000383ffff */
.L_x_597:
[----:B------:R-:W-:-:S00]  /*15670*/  BRA `(.L_x_597) ;  /* 0xfffffffc00fc7947 */ /* 0x000fc0000383ffff */
[----:B------:R-:W-:-:S00]  /*15680*/  NOP ;  /* 0x0000000000007918 */ /* 0x000fc00000000000 */
[----:B------:R-:W-:-:S00]  /*15690*/  NOP ;  /* 0x0000000000007918 */ /* 0x000fc00000000000 */
[----:B------:R-:W-:-:S00]  /*156a0*/  NOP ;  /* 0x0000000000007918 */ /* 0x000fc00000000000 */
[----:B------:R-:W-:-:S00]  /*156b0*/  NOP ;  /* 0x0000000000007918 */ /* 0x000fc00000000000 */
[----:B------:R-:W-:-:S00]  /*156c0*/  NOP ;  /* 0x0000000000007918 */ /* 0x000fc00000000000 */
[----:B------:R-:W-:-:S00]  /*156d0*/  NOP ;  /* 0x0000000000007918 */ /* 0x000fc00000000000 */
[----:B------:R-:W-:-:S00]  /*156e0*/  NOP ;  /* 0x0000000000007918 */ /* 0x000fc00000000000 */
[----:B------:R-:W-:-:S00]  /*156f0*/  NOP ;  /* 0x0000000000007918 */ /* 0x000fc00000000000 */
.L_x_598:


//--------------------- .nv.global.init           --------------------------
	.section	.nv.global.init,"aw",@progbits
.nv.global.init:
	.type		$str$22,@object
	.size		$str$22,($str$23 - $str$22)
$str$22:
        /*0000*/ 	.byte	0x6b, 0x5f, 0x74, 0x69, 0x6c, 0x65, 0x5f, 0x63, 0x6f, 0x75, 0x6e, 0x74, 0x20, 0x3e, 0x3d, 0x20
        /*0010*/ 	.byte	0x31, 0x00
	.type		$str$23,@object
	.size		$str$23,(__unnamed_1 - $str$23)
$str$23:
        /*0012*/ 	.byte	0x2f, 0x74, 0x6d, 0x70, 0x2f, 0x63, 0x75, 0x74, 0x6c, 0x61, 0x73, 0x73, 0x5f, 0x73, 0x77, 0x65
        /*0022*/ 	.byte	0x65, 0x70, 0x5f, 0x73, 0x72, 0x63, 0x2f, 0x69, 0x6e, 0x63, 0x6c, 0x75, 0x64, 0x65, 0x2f, 0x63
        /*0032*/ 	.byte	0x75, 0x74, 0x6c, 0x61, 0x73, 0x73, 0x2f, 0x67, 0x65, 0x6d, 0x6d, 0x2f, 0x63, 0x6f, 0x6c, 0x6c
        /*0042*/ 	.byte	0x65, 0x63, 0x74, 0x69, 0x76, 0x65, 0x2f, 0x73, 0x6d, 0x39, 0x30, 0x5f, 0x6d, 0x6d, 0x61, 0x5f
        /*0052*/ 	.byte	0x74, 0x6d, 0x61, 0x5f, 0x67, 0x6d, 0x6d, 0x61, 0x5f, 0x73, 0x73, 0x5f, 0x77, 0x61, 0x72, 0x70
        /*0062*/ 	.byte	0x73, 0x70, 0x65, 0x63, 0x69, 0x61, 0x6c, 0x69, 0x7a, 0x65, 0x64, 0x2e, 0x68, 0x70, 0x70, 0x00
	.type		__unnamed_1,@object
	.size		__unnamed_1,(.L_0 - __unnamed_1)
__unnamed_1:
        /* <DEDUP_REMOVED lines=180> */
        /*0bb2*/ 	.byte	0x3a, 0x69, 0x64, 0x65, 0x6e, 0x74, 0x69, 0x74, 0x79, 0x5d, 0x00
.L_0:


//--------------------- .nv.shared._ZN7cutlass13device_kernelINS_4gemm6kernel13GemmUniversalIN4cute5tupleIJiiiiEEENS1_10collective13CollectiveMmaINS1_34MainloopSm90TmaGmmaWarpSpecializedILi12ENS5_IJNS4_1CILi1EEESB_SB_EEENS1_32KernelTmaWarpSpecializedPingpongEEENS5_IJNSA_ILi64EEENSA_ILi512EEENSA_ILi16EEEEEENS_6half_tENS5_IJlSB_lEEESJ_SK_NS4_8TiledMMAINS4_8MMA_AtomIJNS4_4SM904GMMA26MMA_64x256x16_F32F16F16_SSILNSO_5MajorE0ELSQ_0ELNSO_7ScaleInE1ELSR_1EEEEEENS4_6LayoutISC_NS5_IJNSA_ILi0EEESV_SV_EEEEENS5_IJNS4_10UnderscoreESY_SY_EEEEENS4_13SM90_TMA_LOADENS4_14ComposedLayoutINS4_7SwizzleILi1ELi4ELi3EEENS4_18smem_ptr_flag_bitsILi16EEENSU_INS5_IJNSA_ILi8EEESH_EEENS5_IJSH_SB_EEEEEEEvNS4_8identityES11_S1B_vS1C_EENS_8epilogue10collective6detail29Sm90TmaWarpSpecializedAdapterINS1F_15DefaultEpilogueISJ_SK_SK_NS1E_6thread17LinearCombinationISJ_Li1EffLNS1J_9ScaleType4KindE0ELNS_15FloatRoundStyleE2ESJ_EENS1_15EpilogueDefaultEEEEEvvEEEEvNT_6ParamsE --------------------------
	.section	.nv.shared._ZN7cutlass13device_kernelINS_4gemm6kernel13GemmUniversalIN4cute5tupleIJiiiiEEENS1_10collective13CollectiveMmaINS1_34MainloopSm90TmaGmmaWarpSpecializedILi12ENS5_IJNS4_1CILi1EEESB_SB_EEENS1_32KernelTmaWarpSpecializedPingpongEEENS5_IJNSA_ILi64EEENSA_ILi512EEENSA_ILi16EEEEEENS_6half_tENS5_IJlSB_lEEESJ_SK_NS4_8TiledMMAINS4_8MMA_AtomIJNS4_4SM904GMMA26MMA_64x256x16_F32F16F16_SSILNSO_5MajorE0ELSQ_0ELNSO_7ScaleInE1ELSR_1EEEEEENS4_6LayoutISC_NS5_IJNSA_ILi0EEESV_SV_EEEEENS5_IJNS4_10UnderscoreESY_SY_EEEEENS4_13SM90_TMA_LOADENS4_14ComposedLayoutINS4_7SwizzleILi1ELi4ELi3EEENS4_18smem_ptr_flag_bitsILi16EEENSU_INS5_IJNSA_ILi8EEESH_EEENS5_IJSH_SB_EEEEEEEvNS4_8identityES11_S1B_vS1C_EENS_8epilogue10collective6detail29Sm90TmaWarpSpecializedAdapterINS1F_15DefaultEpilogueISJ_SK_SK_NS1E_6thread17LinearCombinationISJ_Li1EffLNS1J_9ScaleType4KindE0ELNS_15FloatRoundStyleE2ESJ_EENS1_15EpilogueDefaultEEEEEvvEEEEvNT_6ParamsE,"aw",@nobits
	.sectionflags	@""
	.align	16
	.zero		1024


//--------------------- .nv.shared.reserved.0     --------------------------
	.section	.nv.shared.reserved.0,"aw",@nobits
	.weak		__nv_reservedSMEM_offset_0_alias
	.size		__nv_reservedSMEM_offset_0_alias, 0, 0
	.other		__nv_reservedSMEM_offset_0_alias,@"STO_CUDA_RESERVED_SHARED STV_DEFAULT"
__nv_reservedSMEM_offset_0_alias:
	.zero		0


//--------------------- .nv.global                --------------------------
	.section	.nv.global,"aw",@nobits
.nv.global:
	.type		_ZN39_INTERNAL_be992bd2_4_k_cu_92074457_55914cute1_E,@object
	.size		_ZN39_INTERNAL_be992bd2_4_k_cu_92074457_55914cute1_E,(_ZN39_INTERNAL_be992bd2_4_k_cu_92074457_55914cuda3std3__45__cpo6cbeginE - _ZN39_INTERNAL_be992bd2_4_k_cu_92074457_55914cute1_E)
_ZN39_INTERNAL_be992bd2_4_k_cu_92074457_55914cute1_E:
	.zero		1
	.type		_ZN39_INTERNAL_be992bd2_4_k_cu_92074457_55914cuda3std3__45__cpo6cbeginE,@object
	.size		_ZN39_INTERNAL_be992bd2_4_k_cu_92074457_55914cuda3std3__45__cpo6cbeginE,(_ZN39_INTERNAL_be992bd2_4_k_cu_92074457_55914cuda3std3__48in_placeE - _ZN39_INTERNAL_be992bd2_4_k_cu_92074457_55914cuda3std3__45__cpo6cbeginE)
_ZN39_INTERNAL_be992bd2_4_k_cu_92074457_55914cuda3std3__45__cpo6cbeginE:
	.zero		1
	.type		_ZN39_INTERNAL_be992bd2_4_k_cu_92074457_55914cuda3std3__48in_placeE,@object
	.size		_ZN39_INTERNAL_be992bd2_4_k_cu_92074457_55914cuda3std3__48in_placeE,(_ZN39_INTERNAL_be992bd2_4_k_cu_92074457_55914cuda3std6ranges3__45__cpo9iter_moveE - _ZN39_INTERNAL_be992bd2_4_k_cu_92074457_55914cuda3std3__48in_placeE)
_ZN39_INTERNAL_be992bd2_4_k_cu_92074457_55914cuda3std3__48in_placeE:
	.zero		1
	.type		_ZN39_INTERNAL_be992bd2_4_k_cu_92074457_55914cuda3std6ranges3__45__cpo9iter_moveE,@object
	.size		_ZN39_INTERNAL_be992bd2_4_k_cu_92074457_55914cuda3std6ranges3__45__cpo9iter_moveE,(_ZN39_INTERNAL_be992bd2_4_k_cu_92074457_55914cuda3std3__45__cpo5beginE - _ZN39_INTERNAL_be992bd2_4_k_cu_92074457_55914cuda3std6ranges3__45__cpo9iter_moveE)
_ZN39_INTERNAL_be992bd2_4_k_cu_92074457_55914cuda3std6ranges3__45__cpo9iter_moveE:
	.zero		1
	.type		_ZN39_INTERNAL_be992bd2_4_k_cu_92074457_55914cuda3std3__45__cpo5beginE,@object
	.size		_ZN39_INTERNAL_be992bd2_4_k_cu_92074457_55914cuda3std3__45__cpo5beginE,(_ZN39_INTERNAL_be992bd2_4_k_cu_92074457_55914cuda3std3__441_GLOBAL__N__be992bd2_4_k_cu_92074457_55916ignoreE - _ZN39_INTERNAL_be992bd2_4_k_cu_92074457_55914cuda3std3__45__cpo5beginE)
_ZN39_INTERNAL_be992bd2_4_k_cu_92074457_55914cuda3std3__45__cpo5beginE:
	.zero		1
	.type		_ZN39_INTERNAL_be992bd2_4_k_cu_92074457_55914cuda3std3__441_GLOBAL__N__be992bd2_4_k_cu_92074457_55916ignoreE,@object
	.size		_ZN39_INTERNAL_be992bd2_4_k_cu_92074457_55914cuda3std3__441_GLOBAL__N__be992bd2_4_k_cu_92074457_55916ignoreE,(_ZN39_INTERNAL_be992bd2_4_k_cu_92074457_55914cute7productE - _ZN39_INTERNAL_be992bd2_4_k_cu_92074457_55914cuda3std3__441_GLOBAL__N__be992bd2_4_k_cu_92074457_55916ignoreE)
_ZN39_INTERNAL_be992bd2_4_k_cu_92074457_55914cuda3std3__441_GLOBAL__N__be992bd2_4_k_cu_92074457_55916ignoreE:
	.zero		1
	.type		_ZN39_INTERNAL_be992bd2_4_k_cu_92074457_55914cute7productE,@object
	.size		_ZN39_INTERNAL_be992bd2_4_k_cu_92074457_55914cute7productE,(_ZN39_INTERNAL_be992bd2_4_k_cu_92074457_55914cuda3std3__45__cpo3endE - _ZN39_INTERNAL_be992bd2_4_k_cu_92074457_55914cute7productE)
_ZN39_INTERNAL_be992bd2_4_k_cu_92074457_55914cute7productE:
	.zero		1
	.type		_ZN39_INTERNAL_be992bd2_4_k_cu_92074457_55914cuda3std3__45__cpo3endE,@object
	.size		_ZN39_INTERNAL_be992bd2_4_k_cu_92074457_55914cuda3std3__45__cpo3endE,(_ZN39_INTERNAL_be992bd2_4_k_cu_92074457_55914cuda3std3__419piecewise_constructE - _ZN39_INTERNAL_be992bd2_4_k_cu_92074457_55914cuda3std3__45__cpo3endE)
_ZN39_INTERNAL_be992bd2_4_k_cu_92074457_55914cuda3std3__45__cpo3endE:
	.zero		1
	.type		_ZN39_INTERNAL_be992bd2_4_k_cu_92074457_55914cuda3std3__419piecewise_constructE,@object
	.size		_ZN39_INTERNAL_be992bd2_4_k_cu_92074457_55914cuda3std3__419piecewise_constructE,(_ZN39_INTERNAL_be992bd2_4_k_cu_92074457_55914cuda3std3__45__cpo4cendE - _ZN39_INTERNAL_be992bd2_4_k_cu_92074457_55914cuda3std3__419piecewise_constructE)
_ZN39_INTERNAL_be992bd2_4_k_cu_92074457_55914cuda3std3__419piecewise_constructE:
	.zero		1
	.type		_ZN39_INTERNAL_be992bd2_4_k_cu_92074457_55914cuda3std3__45__cpo4cendE,@object
	.size		_ZN39_INTERNAL_be992bd2_4_k_cu_92074457_55914cuda3std3__45__cpo4cendE,(_ZN39_INTERNAL_be992bd2_4_k_cu_92074457_55914cuda3std6ranges3__45__cpo4swapE - _ZN39_INTERNAL_be992bd2_4_k_cu_92074457_55914cuda3std3__45__cpo4cendE)
_ZN39_INTERNAL_be992bd2_4_k_cu_92074457_55914cuda3std3__45__cpo4cendE:
	.zero		1
	.type		_ZN39_INTERNAL_be992bd2_4_k_cu_92074457_55914cuda3std6ranges3__45__cpo4swapE,@object
	.size		_ZN39_INTERNAL_be992bd2_4_k_cu_92074457_55914cuda3std6ranges3__45__cpo4swapE,(.L_8 - _ZN39_INTERNAL_be992bd2_4_k_cu_92074457_55914cuda3std6ranges3__45__cpo4swapE)
_ZN39_INTERNAL_be992bd2_4_k_cu_92074457_55914cuda3std6ranges3__45__cpo4swapE:
	.zero		1
.L_8:


//--------------------- .nv.constant0._ZN7cutlass13device_kernelINS_4gemm6kernel13GemmUniversalIN4cute5tupleIJiiiiEEENS1_10collective13CollectiveMmaINS1_34MainloopSm90TmaGmmaWarpSpecializedILi12ENS5_IJNS4_1CILi1EEESB_SB_EEENS1_32KernelTmaWarpSpecializedPingpongEEENS5_IJNSA_ILi64EEENSA_ILi512EEENSA_ILi16EEEEEENS_6half_tENS5_IJlSB_lEEESJ_SK_NS4_8TiledMMAINS4_8MMA_AtomIJNS4_4SM904GMMA26MMA_64x256x16_F32F16F16_SSILNSO_5MajorE0ELSQ_0ELNSO_7ScaleInE1ELSR_1EEEEEENS4_6LayoutISC_NS5_IJNSA_ILi0EEESV_SV_EEEEENS5_IJNS4_10UnderscoreESY_SY_EEEEENS4_13SM90_TMA_LOADENS4_14ComposedLayoutINS4_7SwizzleILi1ELi4ELi3EEENS4_18smem_ptr_flag_bitsILi16EEENSU_INS5_IJNSA_ILi8EEESH_EEENS5_IJSH_SB_EEEEEEEvNS4_8identityES11_S1B_vS1C_EENS_8epilogue10collective6detail29Sm90TmaWarpSpecializedAdapterINS1F_15DefaultEpilogueISJ_SK_SK_NS1E_6thread17LinearCombinationISJ_Li1EffLNS1J_9ScaleType4KindE0ELNS_15FloatRoundStyleE2ESJ_EENS1_15EpilogueDefaultEEEEEvvEEEEvNT_6ParamsE --------------------------
	.section	.nv.constant0._ZN7cutlass13device_kernelINS_4gemm6kernel13GemmUniversalIN4cute5tupleIJiiiiEEENS1_10collective13CollectiveMmaINS1_34MainloopSm90TmaGmmaWarpSpecializedILi12ENS5_IJNS4_1CILi1EEESB_SB_EEENS1_32KernelTmaWarpSpecializedPingpongEEENS5_IJNSA_ILi64EEENSA_ILi512EEENSA_ILi16EEEEEENS_6half_tENS5_IJlSB_lEEESJ_SK_NS4_8TiledMMAINS4_8MMA_AtomIJNS4_4SM904GMMA26MMA_64x256x16_F32F16F16_SSILNSO_5MajorE0ELSQ_0ELNSO_7ScaleInE1ELSR_1EEEEEENS4_6LayoutISC_NS5_IJNSA_ILi0EEESV_SV_EEEEENS5_IJNS4_10UnderscoreESY_SY_EEEEENS4_13SM90_TMA_LOADENS4_14ComposedLayoutINS4_7SwizzleILi1ELi4ELi3EEENS4_18smem_ptr_flag_bitsILi16EEENSU_INS5_IJNSA_ILi8EEESH_EEENS5_IJSH_SB_EEEEEEEvNS4_8identityES11_S1B_vS1C_EENS_8epilogue10collective6detail29Sm90TmaWarpSpecializedAdapterINS1F_15DefaultEpilogueISJ_SK_SK_NS1E_6thread17LinearCombinationISJ_Li1EffLNS1J_9ScaleType4KindE0ELNS_15FloatRoundStyleE2ESJ_EENS1_15EpilogueDefaultEEEEEvvEEEEvNT_6ParamsE,"a",@progbits
	.sectionflags	@""
	.align	4
.nv.constant0._ZN7cutlass13device_kernelINS_4gemm6kernel13GemmUniversalIN4cute5tupleIJiiiiEEENS1_10collective13CollectiveMmaINS1_34MainloopSm90TmaGmmaWarpSpecializedILi12ENS5_IJNS4_1CILi1EEESB_SB_EEENS1_32KernelTmaWarpSpecializedPingpongEEENS5_IJNSA_ILi64EEENSA_ILi512EEENSA_ILi16EEEEEENS_6half_tENS5_IJlSB_lEEESJ_SK_NS4_8TiledMMAINS4_8MMA_AtomIJNS4_4SM904GMMA26MMA_64x256x16_F32F16F16_SSILNSO_5MajorE0ELSQ_0ELNSO_7ScaleInE1ELSR_1EEEEEENS4_6LayoutISC_NS5_IJNSA_ILi0EEESV_SV_EEEEENS5_IJNS4_10UnderscoreESY_SY_EEEEENS4_13SM90_TMA_LOADENS4_14ComposedLayoutINS4_7SwizzleILi1ELi4ELi3EEENS4_18smem_ptr_flag_bitsILi16EEENSU_INS5_IJNSA_ILi8EEESH_EEENS5_IJSH_SB_EEEEEEEvNS4_8identityES11_S1B_vS1C_EENS_8epilogue10collective6detail29Sm90TmaWarpSpecializedAdapterINS1F_15DefaultEpilogueISJ_SK_SK_NS1E_6thread17LinearCombinationISJ_Li1EffLNS1J_9ScaleType4KindE0ELNS_15FloatRoundStyleE2ESJ_EENS1_15EpilogueDefaultEEEEEvvEEEEvNT_6ParamsE:
	.zero		1664


//--------------------- SYMBOLS --------------------------

	.type		.nv.reservedSmem.offset0,@object
	.size		.nv.reservedSmem.offset0,0x4
	.type		__assertfail,@function
